//
// Generated by NVIDIA NVVM Compiler
//
// Compiler Build ID: CL-36424714
// Cuda compilation tools, release 13.0, V13.0.88
// Based on NVVM 20.0.0
//

.version 9.0
.target sm_100
.address_size 64

	// .globl	_Z20transformacao_linearPdS_S_iiii

.visible .entry _Z20transformacao_linearPdS_S_iiii(
	.param .u64 .ptr .align 1 _Z20transformacao_linearPdS_S_iiii_param_0,
	.param .u64 .ptr .align 1 _Z20transformacao_linearPdS_S_iiii_param_1,
	.param .u64 .ptr .align 1 _Z20transformacao_linearPdS_S_iiii_param_2,
	.param .u32 _Z20transformacao_linearPdS_S_iiii_param_3,
	.param .u32 _Z20transformacao_linearPdS_S_iiii_param_4,
	.param .u32 _Z20transformacao_linearPdS_S_iiii_param_5,
	.param .u32 _Z20transformacao_linearPdS_S_iiii_param_6
)
{
	.reg .pred 	%p<15>;
	.reg .b32 	%r<57>;
	.reg .b64 	%rd<43>;
	.reg .b64 	%fd<112>;

	ld.param.u64 	%rd11, [_Z20transformacao_linearPdS_S_iiii_param_0];
	ld.param.u64 	%rd12, [_Z20transformacao_linearPdS_S_iiii_param_1];
	ld.param.u64 	%rd10, [_Z20transformacao_linearPdS_S_iiii_param_2];
	ld.param.u32 	%r29, [_Z20transformacao_linearPdS_S_iiii_param_3];
	ld.param.u32 	%r27, [_Z20transformacao_linearPdS_S_iiii_param_4];
	ld.param.u32 	%r28, [_Z20transformacao_linearPdS_S_iiii_param_5];
	ld.param.u32 	%r30, [_Z20transformacao_linearPdS_S_iiii_param_6];
	cvta.to.global.u64 	%rd1, %rd12;
	cvta.to.global.u64 	%rd2, %rd11;
	mov.u32 	%r31, %tid.x;
	mov.u32 	%r32, %ntid.x;
	mov.u32 	%r33, %ctaid.x;
	mad.lo.s32 	%r1, %r32, %r33, %r31;
	mov.u32 	%r34, %tid.y;
	mov.u32 	%r35, %ntid.y;
	mov.u32 	%r36, %ctaid.y;
	mad.lo.s32 	%r37, %r35, %r36, %r34;
	mov.u32 	%r38, %tid.z;
	mov.u32 	%r39, %ntid.z;
	mov.u32 	%r40, %ctaid.z;
	mad.lo.s32 	%r3, %r39, %r40, %r38;
	setp.ge.s32 	%p1, %r1, %r30;
	setp.ge.s32 	%p2, %r37, %r29;
	or.pred  	%p3, %p1, %p2;
	setp.ge.s32 	%p4, %r3, %r28;
	or.pred  	%p5, %p4, %p3;
	@%p5 bra 	$L__BB0_15;
	setp.lt.s32 	%p6, %r27, 1;
	mov.f64 	%fd111, 0d0000000000000000;
	@%p6 bra 	$L__BB0_14;
	mad.lo.s32 	%r42, %r28, %r1, %r3;
	mul.lo.s32 	%r4, %r42, %r27;
	mul.lo.s32 	%r5, %r27, %r37;
	and.b32  	%r6, %r27, 15;
	setp.lt.u32 	%p7, %r27, 16;
	mov.f64 	%fd111, 0d0000000000000000;
	mov.b32 	%r53, 0;
	@%p7 bra 	$L__BB0_5;
	and.b32  	%r53, %r27, 2147483632;
	neg.s32 	%r51, %r53;
	add.s64 	%rd3, %rd2, 64;
	mul.wide.u32 	%rd13, %r5, 8;
	add.s64 	%rd14, %rd13, %rd1;
	add.s64 	%rd41, %rd14, 64;
	mov.f64 	%fd111, 0d0000000000000000;
	mov.u32 	%r50, %r4;
$L__BB0_4:
	.pragma "nounroll";
	mul.wide.s32 	%rd15, %r50, 8;
	add.s64 	%rd16, %rd3, %rd15;
	ld.global.f64 	%fd18, [%rd16+-64];
	ld.global.f64 	%fd19, [%rd41+-64];
	fma.rn.f64 	%fd20, %fd18, %fd19, %fd111;
	ld.global.f64 	%fd21, [%rd16+-56];
	ld.global.f64 	%fd22, [%rd41+-56];
	fma.rn.f64 	%fd23, %fd21, %fd22, %fd20;
	ld.global.f64 	%fd24, [%rd16+-48];
	ld.global.f64 	%fd25, [%rd41+-48];
	fma.rn.f64 	%fd26, %fd24, %fd25, %fd23;
	ld.global.f64 	%fd27, [%rd16+-40];
	ld.global.f64 	%fd28, [%rd41+-40];
	fma.rn.f64 	%fd29, %fd27, %fd28, %fd26;
	ld.global.f64 	%fd30, [%rd16+-32];
	ld.global.f64 	%fd31, [%rd41+-32];
	fma.rn.f64 	%fd32, %fd30, %fd31, %fd29;
	ld.global.f64 	%fd33, [%rd16+-24];
	ld.global.f64 	%fd34, [%rd41+-24];
	fma.rn.f64 	%fd35, %fd33, %fd34, %fd32;
	ld.global.f64 	%fd36, [%rd16+-16];
	ld.global.f64 	%fd37, [%rd41+-16];
	fma.rn.f64 	%fd38, %fd36, %fd37, %fd35;
	ld.global.f64 	%fd39, [%rd16+-8];
	ld.global.f64 	%fd40, [%rd41+-8];
	fma.rn.f64 	%fd41, %fd39, %fd40, %fd38;
	ld.global.f64 	%fd42, [%rd16];
	ld.global.f64 	%fd43, [%rd41];
	fma.rn.f64 	%fd44, %fd42, %fd43, %fd41;
	ld.global.f64 	%fd45, [%rd16+8];
	ld.global.f64 	%fd46, [%rd41+8];
	fma.rn.f64 	%fd47, %fd45, %fd46, %fd44;
	ld.global.f64 	%fd48, [%rd16+16];
	ld.global.f64 	%fd49, [%rd41+16];
	fma.rn.f64 	%fd50, %fd48, %fd49, %fd47;
	ld.global.f64 	%fd51, [%rd16+24];
	ld.global.f64 	%fd52, [%rd41+24];
	fma.rn.f64 	%fd53, %fd51, %fd52, %fd50;
	ld.global.f64 	%fd54, [%rd16+32];
	ld.global.f64 	%fd55, [%rd41+32];
	fma.rn.f64 	%fd56, %fd54, %fd55, %fd53;
	ld.global.f64 	%fd57, [%rd16+40];
	ld.global.f64 	%fd58, [%rd41+40];
	fma.rn.f64 	%fd59, %fd57, %fd58, %fd56;
	ld.global.f64 	%fd60, [%rd16+48];
	ld.global.f64 	%fd61, [%rd41+48];
	fma.rn.f64 	%fd62, %fd60, %fd61, %fd59;
	ld.global.f64 	%fd63, [%rd16+56];
	ld.global.f64 	%fd64, [%rd41+56];
	fma.rn.f64 	%fd111, %fd63, %fd64, %fd62;
	add.s32 	%r51, %r51, 16;
	add.s32 	%r50, %r50, 16;
	add.s64 	%rd41, %rd41, 128;
	setp.ne.s32 	%p8, %r51, 0;
	@%p8 bra 	$L__BB0_4;
$L__BB0_5:
	setp.eq.s32 	%p9, %r6, 0;
	@%p9 bra 	$L__BB0_14;
	and.b32  	%r14, %r27, 7;
	setp.lt.u32 	%p10, %r6, 8;
	@%p10 bra 	$L__BB0_8;
	add.s32 	%r43, %r53, %r4;
	mul.wide.s32 	%rd17, %r43, 8;
	add.s64 	%rd18, %rd2, %rd17;
	ld.global.f64 	%fd66, [%rd18];
	add.s32 	%r44, %r53, %r5;
	mul.wide.u32 	%rd19, %r44, 8;
	add.s64 	%rd20, %rd1, %rd19;
	ld.global.f64 	%fd67, [%rd20];
	fma.rn.f64 	%fd68, %fd66, %fd67, %fd111;
	ld.global.f64 	%fd69, [%rd18+8];
	cvt.u64.u32 	%rd21, %r5;
	cvt.u64.u32 	%rd22, %r53;
	add.s64 	%rd23, %rd22, %rd21;
	shl.b64 	%rd24, %rd23, 3;
	add.s64 	%rd25, %rd1, %rd24;
	ld.global.f64 	%fd70, [%rd25+8];
	fma.rn.f64 	%fd71, %fd69, %fd70, %fd68;
	ld.global.f64 	%fd72, [%rd18+16];
	ld.global.f64 	%fd73, [%rd25+16];
	fma.rn.f64 	%fd74, %fd72, %fd73, %fd71;
	ld.global.f64 	%fd75, [%rd18+24];
	ld.global.f64 	%fd76, [%rd25+24];
	fma.rn.f64 	%fd77, %fd75, %fd76, %fd74;
	ld.global.f64 	%fd78, [%rd18+32];
	ld.global.f64 	%fd79, [%rd25+32];
	fma.rn.f64 	%fd80, %fd78, %fd79, %fd77;
	ld.global.f64 	%fd81, [%rd18+40];
	ld.global.f64 	%fd82, [%rd25+40];
	fma.rn.f64 	%fd83, %fd81, %fd82, %fd80;
	ld.global.f64 	%fd84, [%rd18+48];
	ld.global.f64 	%fd85, [%rd25+48];
	fma.rn.f64 	%fd86, %fd84, %fd85, %fd83;
	ld.global.f64 	%fd87, [%rd18+56];
	ld.global.f64 	%fd88, [%rd25+56];
	fma.rn.f64 	%fd111, %fd87, %fd88, %fd86;
	add.s32 	%r53, %r53, 8;
$L__BB0_8:
	setp.eq.s32 	%p11, %r14, 0;
	@%p11 bra 	$L__BB0_14;
	and.b32  	%r17, %r27, 3;
	setp.lt.u32 	%p12, %r14, 4;
	@%p12 bra 	$L__BB0_11;
	add.s32 	%r45, %r53, %r4;
	mul.wide.s32 	%rd26, %r45, 8;
	add.s64 	%rd27, %rd2, %rd26;
	ld.global.f64 	%fd90, [%rd27];
	add.s32 	%r46, %r53, %r5;
	mul.wide.u32 	%rd28, %r46, 8;
	add.s64 	%rd29, %rd1, %rd28;
	ld.global.f64 	%fd91, [%rd29];
	fma.rn.f64 	%fd92, %fd90, %fd91, %fd111;
	ld.global.f64 	%fd93, [%rd27+8];
	cvt.u64.u32 	%rd30, %r5;
	cvt.u64.u32 	%rd31, %r53;
	add.s64 	%rd32, %rd31, %rd30;
	shl.b64 	%rd33, %rd32, 3;
	add.s64 	%rd34, %rd1, %rd33;
	ld.global.f64 	%fd94, [%rd34+8];
	fma.rn.f64 	%fd95, %fd93, %fd94, %fd92;
	ld.global.f64 	%fd96, [%rd27+16];
	ld.global.f64 	%fd97, [%rd34+16];
	fma.rn.f64 	%fd98, %fd96, %fd97, %fd95;
	ld.global.f64 	%fd99, [%rd27+24];
	ld.global.f64 	%fd100, [%rd34+24];
	fma.rn.f64 	%fd111, %fd99, %fd100, %fd98;
	add.s32 	%r53, %r53, 4;
$L__BB0_11:
	setp.eq.s32 	%p13, %r17, 0;
	@%p13 bra 	$L__BB0_14;
	add.s32 	%r47, %r53, %r5;
	mul.wide.u32 	%rd35, %r47, 8;
	add.s64 	%rd42, %rd1, %rd35;
	add.s32 	%r56, %r53, %r4;
	neg.s32 	%r55, %r17;
$L__BB0_13:
	.pragma "nounroll";
	mul.wide.s32 	%rd36, %r56, 8;
	add.s64 	%rd37, %rd2, %rd36;
	ld.global.f64 	%fd101, [%rd37];
	ld.global.f64 	%fd102, [%rd42];
	fma.rn.f64 	%fd111, %fd101, %fd102, %fd111;
	add.s64 	%rd42, %rd42, 8;
	add.s32 	%r56, %r56, 1;
	add.s32 	%r55, %r55, 1;
	setp.ne.s32 	%p14, %r55, 0;
	@%p14 bra 	$L__BB0_13;
$L__BB0_14:
	mad.lo.s32 	%r48, %r29, %r1, %r37;
	mad.lo.s32 	%r49, %r48, %r28, %r3;
	cvta.to.global.u64 	%rd38, %rd10;
	mul.wide.s32 	%rd39, %r49, 8;
	add.s64 	%rd40, %rd38, %rd39;
	st.global.f64 	[%rd40], %fd111;
$L__BB0_15:
	ret;

}
	// .globl	_Z8transporPdS_iii
.visible .entry _Z8transporPdS_iii(
	.param .u64 .ptr .align 1 _Z8transporPdS_iii_param_0,
	.param .u64 .ptr .align 1 _Z8transporPdS_iii_param_1,
	.param .u32 _Z8transporPdS_iii_param_2,
	.param .u32 _Z8transporPdS_iii_param_3,
	.param .u32 _Z8transporPdS_iii_param_4
)
{
	.reg .pred 	%p<6>;
	.reg .b32 	%r<22>;
	.reg .b64 	%rd<9>;
	.reg .b64 	%fd<2>;

	ld.param.u64 	%rd1, [_Z8transporPdS_iii_param_0];
	ld.param.u64 	%rd2, [_Z8transporPdS_iii_param_1];
	ld.param.u32 	%r6, [_Z8transporPdS_iii_param_2];
	ld.param.u32 	%r5, [_Z8transporPdS_iii_param_3];
	ld.param.u32 	%r7, [_Z8transporPdS_iii_param_4];
	mov.u32 	%r8, %tid.x;
	mov.u32 	%r9, %ntid.x;
	mov.u32 	%r10, %ctaid.x;
	mad.lo.s32 	%r1, %r9, %r10, %r8;
	mov.u32 	%r11, %tid.y;
	mov.u32 	%r12, %ntid.y;
	mov.u32 	%r13, %ctaid.y;
	mad.lo.s32 	%r14, %r12, %r13, %r11;
	mov.u32 	%r15, %tid.z;
	mov.u32 	%r16, %ntid.z;
	mov.u32 	%r17, %ctaid.z;
	mad.lo.s32 	%r3, %r16, %r17, %r15;
	setp.ge.s32 	%p1, %r1, %r7;
	setp.ge.s32 	%p2, %r14, %r6;
	or.pred  	%p3, %p1, %p2;
	setp.ge.s32 	%p4, %r3, %r5;
	or.pred  	%p5, %p4, %p3;
	@%p5 bra 	$L__BB1_2;
	cvta.to.global.u64 	%rd3, %rd1;
	cvta.to.global.u64 	%rd4, %rd2;
	mad.lo.s32 	%r18, %r6, %r1, %r14;
	mad.lo.s32 	%r19, %r18, %r5, %r3;
	mul.wide.s32 	%rd5, %r19, 8;
	add.s64 	%rd6, %rd3, %rd5;
	ld.global.f64 	%fd1, [%rd6];
	mad.lo.s32 	%r20, %r5, %r1, %r3;
	mad.lo.s32 	%r21, %r20, %r6, %r14;
	mul.wide.s32 	%rd7, %r21, 8;
	add.s64 	%rd8, %rd4, %rd7;
	st.global.f64 	[%rd8], %fd1;
$L__BB1_2:
	ret;

}
	// .globl	_Z24produto_interno_escaladoPdS_S_iiidi
.visible .entry _Z24produto_interno_escaladoPdS_S_iiidi(
	.param .u64 .ptr .align 1 _Z24produto_interno_escaladoPdS_S_iiidi_param_0,
	.param .u64 .ptr .align 1 _Z24produto_interno_escaladoPdS_S_iiidi_param_1,
	.param .u64 .ptr .align 1 _Z24produto_interno_escaladoPdS_S_iiidi_param_2,
	.param .u32 _Z24produto_interno_escaladoPdS_S_iiidi_param_3,
	.param .u32 _Z24produto_interno_escaladoPdS_S_iiidi_param_4,
	.param .u32 _Z24produto_interno_escaladoPdS_S_iiidi_param_5,
	.param .f64 _Z24produto_interno_escaladoPdS_S_iiidi_param_6,
	.param .u32 _Z24produto_interno_escaladoPdS_S_iiidi_param_7
)
{
	.reg .pred 	%p<16>;
	.reg .b32 	%r<64>;
	.reg .b64 	%rd<42>;
	.reg .b64 	%fd<71>;

	ld.param.u64 	%rd4, [_Z24produto_interno_escaladoPdS_S_iiidi_param_0];
	ld.param.u64 	%rd5, [_Z24produto_interno_escaladoPdS_S_iiidi_param_1];
	ld.param.u64 	%rd6, [_Z24produto_interno_escaladoPdS_S_iiidi_param_2];
	ld.param.u32 	%r24, [_Z24produto_interno_escaladoPdS_S_iiidi_param_3];
	ld.param.u32 	%r27, [_Z24produto_interno_escaladoPdS_S_iiidi_param_4];
	ld.param.u32 	%r26, [_Z24produto_interno_escaladoPdS_S_iiidi_param_5];
	ld.param.u32 	%r28, [_Z24produto_interno_escaladoPdS_S_iiidi_param_7];
	cvta.to.global.u64 	%rd1, %rd5;
	cvta.to.global.u64 	%rd2, %rd4;
	cvta.to.global.u64 	%rd3, %rd6;
	mov.u32 	%r29, %tid.x;
	mov.u32 	%r30, %ntid.x;
	mov.u32 	%r31, %ctaid.x;
	mad.lo.s32 	%r1, %r30, %r31, %r29;
	mov.u32 	%r2, %tid.y;
	mov.u32 	%r32, %ntid.y;
	mov.u32 	%r33, %ctaid.y;
	mul.lo.s32 	%r3, %r32, %r33;
	add.s32 	%r34, %r3, %r2;
	mov.u32 	%r35, %tid.z;
	mov.u32 	%r36, %ntid.z;
	mov.u32 	%r37, %ctaid.z;
	mad.lo.s32 	%r5, %r36, %r37, %r35;
	setp.ge.s32 	%p1, %r1, %r28;
	setp.ge.s32 	%p2, %r34, %r27;
	or.pred  	%p3, %p1, %p2;
	setp.ge.s32 	%p4, %r5, %r24;
	or.pred  	%p5, %p4, %p3;
	@%p5 bra 	$L__BB2_16;
	setp.gt.u32 	%p6, %r34, %r5;
	@%p6 bra 	$L__BB2_15;
	setp.lt.s32 	%p7, %r26, 1;
	mov.f64 	%fd70, 0d0000000000000000;
	@%p7 bra 	$L__BB2_14;
	mad.lo.s32 	%r39, %r24, %r1, %r5;
	mul.lo.s32 	%r6, %r39, %r26;
	mul.lo.s32 	%r7, %r26, %r1;
	and.b32  	%r8, %r26, 7;
	setp.lt.u32 	%p8, %r26, 8;
	mov.f64 	%fd70, 0d0000000000000000;
	mov.b32 	%r62, 0;
	@%p8 bra 	$L__BB2_6;
	and.b32  	%r40, %r26, 2147483640;
	neg.s32 	%r60, %r40;
	mul.lo.s32 	%r41, %r26, %r27;
	mad.lo.s32 	%r42, %r41, %r1, %r2;
	add.s32 	%r59, %r42, %r3;
	mov.f64 	%fd70, 0d0000000000000000;
	mul.wide.s32 	%rd11, %r27, 8;
	mov.u32 	%r58, %r6;
$L__BB2_5:
	.pragma "nounroll";
	and.b32  	%r62, %r26, 2147483640;
	mul.wide.s32 	%rd7, %r58, 8;
	add.s64 	%rd8, %rd2, %rd7;
	ld.global.f64 	%fd18, [%rd8];
	mul.wide.s32 	%rd9, %r59, 8;
	add.s64 	%rd10, %rd1, %rd9;
	ld.global.f64 	%fd19, [%rd10];
	fma.rn.f64 	%fd20, %fd18, %fd19, %fd70;
	ld.global.f64 	%fd21, [%rd8+8];
	add.s64 	%rd12, %rd10, %rd11;
	ld.global.f64 	%fd22, [%rd12];
	fma.rn.f64 	%fd23, %fd21, %fd22, %fd20;
	ld.global.f64 	%fd24, [%rd8+16];
	add.s64 	%rd13, %rd12, %rd11;
	ld.global.f64 	%fd25, [%rd13];
	fma.rn.f64 	%fd26, %fd24, %fd25, %fd23;
	ld.global.f64 	%fd27, [%rd8+24];
	add.s64 	%rd14, %rd13, %rd11;
	ld.global.f64 	%fd28, [%rd14];
	fma.rn.f64 	%fd29, %fd27, %fd28, %fd26;
	ld.global.f64 	%fd30, [%rd8+32];
	add.s64 	%rd15, %rd14, %rd11;
	ld.global.f64 	%fd31, [%rd15];
	fma.rn.f64 	%fd32, %fd30, %fd31, %fd29;
	ld.global.f64 	%fd33, [%rd8+40];
	add.s64 	%rd16, %rd15, %rd11;
	ld.global.f64 	%fd34, [%rd16];
	fma.rn.f64 	%fd35, %fd33, %fd34, %fd32;
	ld.global.f64 	%fd36, [%rd8+48];
	add.s64 	%rd17, %rd16, %rd11;
	ld.global.f64 	%fd37, [%rd17];
	fma.rn.f64 	%fd38, %fd36, %fd37, %fd35;
	ld.global.f64 	%fd39, [%rd8+56];
	add.s64 	%rd18, %rd17, %rd11;
	ld.global.f64 	%fd40, [%rd18];
	fma.rn.f64 	%fd70, %fd39, %fd40, %fd38;
	add.s32 	%r60, %r60, 8;
	shl.b32 	%r43, %r27, 3;
	add.s32 	%r59, %r59, %r43;
	add.s32 	%r58, %r58, 8;
	setp.ne.s32 	%p9, %r60, 0;
	@%p9 bra 	$L__BB2_5;
$L__BB2_6:
	setp.eq.s32 	%p10, %r8, 0;
	@%p10 bra 	$L__BB2_14;
	and.b32  	%r19, %r26, 3;
	setp.lt.u32 	%p11, %r8, 4;
	@%p11 bra 	$L__BB2_9;
	add.s32 	%r44, %r62, %r6;
	mul.wide.s32 	%rd19, %r44, 8;
	add.s64 	%rd20, %rd2, %rd19;
	ld.global.f64 	%fd42, [%rd20];
	add.s32 	%r45, %r62, %r7;
	mad.lo.s32 	%r46, %r45, %r27, %r34;
	mul.wide.s32 	%rd21, %r46, 8;
	add.s64 	%rd22, %rd1, %rd21;
	ld.global.f64 	%fd43, [%rd22];
	fma.rn.f64 	%fd44, %fd42, %fd43, %fd70;
	ld.global.f64 	%fd45, [%rd20+8];
	mul.wide.s32 	%rd23, %r27, 8;
	add.s64 	%rd24, %rd22, %rd23;
	ld.global.f64 	%fd46, [%rd24];
	fma.rn.f64 	%fd47, %fd45, %fd46, %fd44;
	ld.global.f64 	%fd48, [%rd20+16];
	add.s64 	%rd25, %rd24, %rd23;
	ld.global.f64 	%fd49, [%rd25];
	fma.rn.f64 	%fd50, %fd48, %fd49, %fd47;
	ld.global.f64 	%fd51, [%rd20+24];
	add.s64 	%rd26, %rd25, %rd23;
	ld.global.f64 	%fd52, [%rd26];
	fma.rn.f64 	%fd70, %fd51, %fd52, %fd50;
	add.s32 	%r62, %r62, 4;
$L__BB2_9:
	setp.eq.s32 	%p12, %r19, 0;
	@%p12 bra 	$L__BB2_14;
	setp.eq.s32 	%p13, %r19, 1;
	@%p13 bra 	$L__BB2_12;
	add.s32 	%r47, %r62, %r6;
	mul.wide.s32 	%rd27, %r47, 8;
	add.s64 	%rd28, %rd2, %rd27;
	ld.global.f64 	%fd54, [%rd28];
	add.s32 	%r48, %r62, %r7;
	mad.lo.s32 	%r49, %r48, %r27, %r34;
	mul.wide.s32 	%rd29, %r49, 8;
	add.s64 	%rd30, %rd1, %rd29;
	ld.global.f64 	%fd55, [%rd30];
	fma.rn.f64 	%fd56, %fd54, %fd55, %fd70;
	ld.global.f64 	%fd57, [%rd28+8];
	mul.wide.s32 	%rd31, %r27, 8;
	add.s64 	%rd32, %rd30, %rd31;
	ld.global.f64 	%fd58, [%rd32];
	fma.rn.f64 	%fd70, %fd57, %fd58, %fd56;
	add.s32 	%r62, %r62, 2;
$L__BB2_12:
	and.b32  	%r50, %r26, 1;
	setp.eq.b32 	%p14, %r50, 1;
	not.pred 	%p15, %p14;
	@%p15 bra 	$L__BB2_14;
	add.s32 	%r51, %r62, %r6;
	mul.wide.s32 	%rd33, %r51, 8;
	add.s64 	%rd34, %rd2, %rd33;
	ld.global.f64 	%fd59, [%rd34];
	add.s32 	%r52, %r62, %r7;
	mad.lo.s32 	%r53, %r52, %r27, %r34;
	mul.wide.s32 	%rd35, %r53, 8;
	add.s64 	%rd36, %rd1, %rd35;
	ld.global.f64 	%fd60, [%rd36];
	fma.rn.f64 	%fd70, %fd59, %fd60, %fd70;
$L__BB2_14:
	ld.param.f64 	%fd62, [_Z24produto_interno_escaladoPdS_S_iiidi_param_6];
	div.rn.f64 	%fd61, %fd70, %fd62;
	mad.lo.s32 	%r54, %r24, %r1, %r5;
	mad.lo.s32 	%r55, %r54, %r27, %r34;
	mul.wide.s32 	%rd37, %r55, 8;
	add.s64 	%rd38, %rd3, %rd37;
	st.global.f64 	[%rd38], %fd61;
	bra.uni 	$L__BB2_16;
$L__BB2_15:
	mad.lo.s32 	%r56, %r24, %r1, %r5;
	mad.lo.s32 	%r57, %r56, %r27, %r34;
	mul.wide.s32 	%rd39, %r57, 8;
	add.s64 	%rd40, %rd3, %rd39;
	mov.b64 	%rd41, -4503599627370496;
	st.global.u64 	[%rd40], %rd41;
$L__BB2_16:
	ret;

}
	// .globl	_Z7softmaxPdiii
.visible .entry _Z7softmaxPdiii(
	.param .u64 .ptr .align 1 _Z7softmaxPdiii_param_0,
	.param .u32 _Z7softmaxPdiii_param_1,
	.param .u32 _Z7softmaxPdiii_param_2,
	.param .u32 _Z7softmaxPdiii_param_3
)
{
	.reg .pred 	%p<38>;
	.reg .b32 	%r<134>;
	.reg .b32 	%f<13>;
	.reg .b64 	%rd<13>;
	.reg .b64 	%fd<182>;

	ld.param.u64 	%rd7, [_Z7softmaxPdiii_param_0];
	ld.param.u32 	%r39, [_Z7softmaxPdiii_param_1];
	ld.param.u32 	%r38, [_Z7softmaxPdiii_param_2];
	ld.param.u32 	%r40, [_Z7softmaxPdiii_param_3];
	cvta.to.global.u64 	%rd1, %rd7;
	mov.u32 	%r41, %tid.x;
	mov.u32 	%r42, %ntid.x;
	mov.u32 	%r43, %ctaid.x;
	mad.lo.s32 	%r1, %r42, %r43, %r41;
	mov.u32 	%r44, %tid.y;
	mov.u32 	%r45, %ntid.y;
	mov.u32 	%r46, %ctaid.y;
	mad.lo.s32 	%r47, %r45, %r46, %r44;
	setp.ge.s32 	%p1, %r1, %r40;
	setp.ge.s32 	%p2, %r47, %r39;
	or.pred  	%p3, %p1, %p2;
	@%p3 bra 	$L__BB3_42;
	setp.lt.s32 	%p4, %r38, 1;
	mov.f64 	%fd173, 0d0000000000000000;
	@%p4 bra 	$L__BB3_21;
	mad.lo.s32 	%r49, %r39, %r1, %r47;
	mul.lo.s32 	%r3, %r49, %r38;
	setp.eq.s32 	%p5, %r38, 1;
	mov.f64 	%fd173, 0d0000000000000000;
	mov.b32 	%r128, 0;
	@%p5 bra 	$L__BB3_15;
	and.b32  	%r128, %r38, 2147483646;
	neg.s32 	%r130, %r128;
	add.s64 	%rd2, %rd1, 8;
	mov.f64 	%fd173, 0d0000000000000000;
	mov.u32 	%r129, %r3;
$L__BB3_4:
	mul.wide.s32 	%rd8, %r129, 8;
	add.s64 	%rd4, %rd2, %rd8;
	ld.global.f64 	%fd11, [%rd4+-8];
	setp.eq.f64 	%p6, %fd11, 0dFFF0000000000000;
	@%p6 bra 	$L__BB3_9;
	fma.rn.f64 	%fd50, %fd11, 0d3FF71547652B82FE, 0d4338000000000000;
	{
	.reg .b32 %temp; 
	mov.b64 	{%r15, %temp}, %fd50;
	}
	mov.f64 	%fd51, 0dC338000000000000;
	add.rn.f64 	%fd52, %fd50, %fd51;
	fma.rn.f64 	%fd53, %fd52, 0dBFE62E42FEFA39EF, %fd11;
	fma.rn.f64 	%fd54, %fd52, 0dBC7ABC9E3B39803F, %fd53;
	fma.rn.f64 	%fd55, %fd54, 0d3E5ADE1569CE2BDF, 0d3E928AF3FCA213EA;
	fma.rn.f64 	%fd56, %fd55, %fd54, 0d3EC71DEE62401315;
	fma.rn.f64 	%fd57, %fd56, %fd54, 0d3EFA01997C89EB71;
	fma.rn.f64 	%fd58, %fd57, %fd54, 0d3F2A01A014761F65;
	fma.rn.f64 	%fd59, %fd58, %fd54, 0d3F56C16C1852B7AF;
	fma.rn.f64 	%fd60, %fd59, %fd54, 0d3F81111111122322;
	fma.rn.f64 	%fd61, %fd60, %fd54, 0d3FA55555555502A1;
	fma.rn.f64 	%fd62, %fd61, %fd54, 0d3FC5555555555511;
	fma.rn.f64 	%fd63, %fd62, %fd54, 0d3FE000000000000B;
	fma.rn.f64 	%fd64, %fd63, %fd54, 0d3FF0000000000000;
	fma.rn.f64 	%fd65, %fd64, %fd54, 0d3FF0000000000000;
	{
	.reg .b32 %temp; 
	mov.b64 	{%r16, %temp}, %fd65;
	}
	{
	.reg .b32 %temp; 
	mov.b64 	{%temp, %r17}, %fd65;
	}
	shl.b32 	%r50, %r15, 20;
	add.s32 	%r51, %r50, %r17;
	mov.b64 	%fd172, {%r16, %r51};
	{
	.reg .b32 %temp; 
	mov.b64 	{%temp, %r52}, %fd11;
	}
	mov.b32 	%f7, %r52;
	abs.f32 	%f2, %f7;
	setp.lt.f32 	%p7, %f2, 0f4086232B;
	@%p7 bra 	$L__BB3_8;
	setp.lt.f64 	%p8, %fd11, 0d0000000000000000;
	add.f64 	%fd66, %fd11, 0d7FF0000000000000;
	selp.f64 	%fd172, 0d0000000000000000, %fd66, %p8;
	setp.geu.f32 	%p9, %f2, 0f40874800;
	@%p9 bra 	$L__BB3_8;
	shr.u32 	%r53, %r15, 31;
	add.s32 	%r54, %r15, %r53;
	shr.s32 	%r55, %r54, 1;
	shl.b32 	%r56, %r55, 20;
	add.s32 	%r57, %r17, %r56;
	mov.b64 	%fd67, {%r16, %r57};
	sub.s32 	%r58, %r15, %r55;
	shl.b32 	%r59, %r58, 20;
	add.s32 	%r60, %r59, 1072693248;
	mov.b32 	%r61, 0;
	mov.b64 	%fd68, {%r61, %r60};
	mul.f64 	%fd172, %fd68, %fd67;
$L__BB3_8:
	add.f64 	%fd173, %fd173, %fd172;
$L__BB3_9:
	ld.global.f64 	%fd18, [%rd4];
	setp.eq.f64 	%p10, %fd18, 0dFFF0000000000000;
	@%p10 bra 	$L__BB3_14;
	fma.rn.f64 	%fd69, %fd18, 0d3FF71547652B82FE, 0d4338000000000000;
	{
	.reg .b32 %temp; 
	mov.b64 	{%r18, %temp}, %fd69;
	}
	mov.f64 	%fd70, 0dC338000000000000;
	add.rn.f64 	%fd71, %fd69, %fd70;
	fma.rn.f64 	%fd72, %fd71, 0dBFE62E42FEFA39EF, %fd18;
	fma.rn.f64 	%fd73, %fd71, 0dBC7ABC9E3B39803F, %fd72;
	fma.rn.f64 	%fd74, %fd73, 0d3E5ADE1569CE2BDF, 0d3E928AF3FCA213EA;
	fma.rn.f64 	%fd75, %fd74, %fd73, 0d3EC71DEE62401315;
	fma.rn.f64 	%fd76, %fd75, %fd73, 0d3EFA01997C89EB71;
	fma.rn.f64 	%fd77, %fd76, %fd73, 0d3F2A01A014761F65;
	fma.rn.f64 	%fd78, %fd77, %fd73, 0d3F56C16C1852B7AF;
	fma.rn.f64 	%fd79, %fd78, %fd73, 0d3F81111111122322;
	fma.rn.f64 	%fd80, %fd79, %fd73, 0d3FA55555555502A1;
	fma.rn.f64 	%fd81, %fd80, %fd73, 0d3FC5555555555511;
	fma.rn.f64 	%fd82, %fd81, %fd73, 0d3FE000000000000B;
	fma.rn.f64 	%fd83, %fd82, %fd73, 0d3FF0000000000000;
	fma.rn.f64 	%fd84, %fd83, %fd73, 0d3FF0000000000000;
	{
	.reg .b32 %temp; 
	mov.b64 	{%r19, %temp}, %fd84;
	}
	{
	.reg .b32 %temp; 
	mov.b64 	{%temp, %r20}, %fd84;
	}
	shl.b32 	%r62, %r18, 20;
	add.s32 	%r63, %r62, %r20;
	mov.b64 	%fd174, {%r19, %r63};
	{
	.reg .b32 %temp; 
	mov.b64 	{%temp, %r64}, %fd18;
	}
	mov.b32 	%f8, %r64;
	abs.f32 	%f3, %f8;
	setp.lt.f32 	%p11, %f3, 0f4086232B;
	@%p11 bra 	$L__BB3_13;
	setp.lt.f64 	%p12, %fd18, 0d0000000000000000;
	add.f64 	%fd85, %fd18, 0d7FF0000000000000;
	selp.f64 	%fd174, 0d0000000000000000, %fd85, %p12;
	setp.geu.f32 	%p13, %f3, 0f40874800;
	@%p13 bra 	$L__BB3_13;
	shr.u32 	%r65, %r18, 31;
	add.s32 	%r66, %r18, %r65;
	shr.s32 	%r67, %r66, 1;
	shl.b32 	%r68, %r67, 20;
	add.s32 	%r69, %r20, %r68;
	mov.b64 	%fd86, {%r19, %r69};
	sub.s32 	%r70, %r18, %r67;
	shl.b32 	%r71, %r70, 20;
	add.s32 	%r72, %r71, 1072693248;
	mov.b32 	%r73, 0;
	mov.b64 	%fd87, {%r73, %r72};
	mul.f64 	%fd174, %fd87, %fd86;
$L__BB3_13:
	add.f64 	%fd173, %fd173, %fd174;
$L__BB3_14:
	add.s32 	%r130, %r130, 2;
	add.s32 	%r129, %r129, 2;
	setp.eq.s32 	%p14, %r130, 0;
	@%p14 bra 	$L__BB3_15;
	bra.uni 	$L__BB3_4;
$L__BB3_15:
	and.b32  	%r74, %r38, 1;
	setp.eq.b32 	%p15, %r74, 1;
	not.pred 	%p16, %p15;
	@%p16 bra 	$L__BB3_21;
	add.s32 	%r75, %r128, %r3;
	mul.wide.s32 	%rd9, %r75, 8;
	add.s64 	%rd10, %rd1, %rd9;
	ld.global.f64 	%fd3, [%rd10];
	setp.eq.f64 	%p17, %fd3, 0dFFF0000000000000;
	@%p17 bra 	$L__BB3_21;
	fma.rn.f64 	%fd88, %fd3, 0d3FF71547652B82FE, 0d4338000000000000;
	{
	.reg .b32 %temp; 
	mov.b64 	{%r7, %temp}, %fd88;
	}
	mov.f64 	%fd89, 0dC338000000000000;
	add.rn.f64 	%fd90, %fd88, %fd89;
	fma.rn.f64 	%fd91, %fd90, 0dBFE62E42FEFA39EF, %fd3;
	fma.rn.f64 	%fd92, %fd90, 0dBC7ABC9E3B39803F, %fd91;
	fma.rn.f64 	%fd93, %fd92, 0d3E5ADE1569CE2BDF, 0d3E928AF3FCA213EA;
	fma.rn.f64 	%fd94, %fd93, %fd92, 0d3EC71DEE62401315;
	fma.rn.f64 	%fd95, %fd94, %fd92, 0d3EFA01997C89EB71;
	fma.rn.f64 	%fd96, %fd95, %fd92, 0d3F2A01A014761F65;
	fma.rn.f64 	%fd97, %fd96, %fd92, 0d3F56C16C1852B7AF;
	fma.rn.f64 	%fd98, %fd97, %fd92, 0d3F81111111122322;
	fma.rn.f64 	%fd99, %fd98, %fd92, 0d3FA55555555502A1;
	fma.rn.f64 	%fd100, %fd99, %fd92, 0d3FC5555555555511;
	fma.rn.f64 	%fd101, %fd100, %fd92, 0d3FE000000000000B;
	fma.rn.f64 	%fd102, %fd101, %fd92, 0d3FF0000000000000;
	fma.rn.f64 	%fd103, %fd102, %fd92, 0d3FF0000000000000;
	{
	.reg .b32 %temp; 
	mov.b64 	{%r8, %temp}, %fd103;
	}
	{
	.reg .b32 %temp; 
	mov.b64 	{%temp, %r9}, %fd103;
	}
	shl.b32 	%r76, %r7, 20;
	add.s32 	%r77, %r76, %r9;
	mov.b64 	%fd169, {%r8, %r77};
	{
	.reg .b32 %temp; 
	mov.b64 	{%temp, %r78}, %fd3;
	}
	mov.b32 	%f9, %r78;
	abs.f32 	%f1, %f9;
	setp.lt.f32 	%p18, %f1, 0f4086232B;
	@%p18 bra 	$L__BB3_20;
	setp.lt.f64 	%p19, %fd3, 0d0000000000000000;
	add.f64 	%fd104, %fd3, 0d7FF0000000000000;
	selp.f64 	%fd169, 0d0000000000000000, %fd104, %p19;
	setp.geu.f32 	%p20, %f1, 0f40874800;
	@%p20 bra 	$L__BB3_20;
	shr.u32 	%r79, %r7, 31;
	add.s32 	%r80, %r7, %r79;
	shr.s32 	%r81, %r80, 1;
	shl.b32 	%r82, %r81, 20;
	add.s32 	%r83, %r9, %r82;
	mov.b64 	%fd105, {%r8, %r83};
	sub.s32 	%r84, %r7, %r81;
	shl.b32 	%r85, %r84, 20;
	add.s32 	%r86, %r85, 1072693248;
	mov.b32 	%r87, 0;
	mov.b64 	%fd106, {%r87, %r86};
	mul.f64 	%fd169, %fd106, %fd105;
$L__BB3_20:
	add.f64 	%fd173, %fd173, %fd169;
$L__BB3_21:
	setp.lt.s32 	%p21, %r38, 1;
	@%p21 bra 	$L__BB3_42;
	mad.lo.s32 	%r89, %r39, %r1, %r47;
	mul.lo.s32 	%r10, %r89, %r38;
	setp.eq.s32 	%p22, %r38, 1;
	mov.b32 	%r133, 0;
	@%p22 bra 	$L__BB3_35;
	and.b32  	%r133, %r38, 2147483646;
	neg.s32 	%r132, %r133;
	add.s64 	%rd3, %rd1, 8;
	mov.u32 	%r131, %r10;
$L__BB3_24:
	mul.wide.s32 	%rd11, %r131, 8;
	add.s64 	%rd5, %rd3, %rd11;
	ld.global.f64 	%fd25, [%rd5+-8];
	setp.eq.f64 	%p23, %fd25, 0dFFF0000000000000;
	mov.f64 	%fd177, 0d0000000000000000;
	@%p23 bra 	$L__BB3_29;
	fma.rn.f64 	%fd108, %fd25, 0d3FF71547652B82FE, 0d4338000000000000;
	{
	.reg .b32 %temp; 
	mov.b64 	{%r25, %temp}, %fd108;
	}
	mov.f64 	%fd109, 0dC338000000000000;
	add.rn.f64 	%fd110, %fd108, %fd109;
	fma.rn.f64 	%fd111, %fd110, 0dBFE62E42FEFA39EF, %fd25;
	fma.rn.f64 	%fd112, %fd110, 0dBC7ABC9E3B39803F, %fd111;
	fma.rn.f64 	%fd113, %fd112, 0d3E5ADE1569CE2BDF, 0d3E928AF3FCA213EA;
	fma.rn.f64 	%fd114, %fd113, %fd112, 0d3EC71DEE62401315;
	fma.rn.f64 	%fd115, %fd114, %fd112, 0d3EFA01997C89EB71;
	fma.rn.f64 	%fd116, %fd115, %fd112, 0d3F2A01A014761F65;
	fma.rn.f64 	%fd117, %fd116, %fd112, 0d3F56C16C1852B7AF;
	fma.rn.f64 	%fd118, %fd117, %fd112, 0d3F81111111122322;
	fma.rn.f64 	%fd119, %fd118, %fd112, 0d3FA55555555502A1;
	fma.rn.f64 	%fd120, %fd119, %fd112, 0d3FC5555555555511;
	fma.rn.f64 	%fd121, %fd120, %fd112, 0d3FE000000000000B;
	fma.rn.f64 	%fd122, %fd121, %fd112, 0d3FF0000000000000;
	fma.rn.f64 	%fd123, %fd122, %fd112, 0d3FF0000000000000;
	{
	.reg .b32 %temp; 
	mov.b64 	{%r26, %temp}, %fd123;
	}
	{
	.reg .b32 %temp; 
	mov.b64 	{%temp, %r27}, %fd123;
	}
	shl.b32 	%r90, %r25, 20;
	add.s32 	%r91, %r90, %r27;
	mov.b64 	%fd176, {%r26, %r91};
	{
	.reg .b32 %temp; 
	mov.b64 	{%temp, %r92}, %fd25;
	}
	mov.b32 	%f10, %r92;
	abs.f32 	%f4, %f10;
	setp.lt.f32 	%p24, %f4, 0f4086232B;
	@%p24 bra 	$L__BB3_28;
	setp.lt.f64 	%p25, %fd25, 0d0000000000000000;
	add.f64 	%fd124, %fd25, 0d7FF0000000000000;
	selp.f64 	%fd176, 0d0000000000000000, %fd124, %p25;
	setp.geu.f32 	%p26, %f4, 0f40874800;
	@%p26 bra 	$L__BB3_28;
	shr.u32 	%r93, %r25, 31;
	add.s32 	%r94, %r25, %r93;
	shr.s32 	%r95, %r94, 1;
	shl.b32 	%r96, %r95, 20;
	add.s32 	%r97, %r27, %r96;
	mov.b64 	%fd125, {%r26, %r97};
	sub.s32 	%r98, %r25, %r95;
	shl.b32 	%r99, %r98, 20;
	add.s32 	%r100, %r99, 1072693248;
	mov.b32 	%r101, 0;
	mov.b64 	%fd126, {%r101, %r100};
	mul.f64 	%fd176, %fd126, %fd125;
$L__BB3_28:
	div.rn.f64 	%fd177, %fd176, %fd173;
$L__BB3_29:
	st.global.f64 	[%rd5+-8], %fd177;
	ld.global.f64 	%fd32, [%rd5];
	setp.eq.f64 	%p27, %fd32, 0dFFF0000000000000;
	mov.f64 	%fd179, 0d0000000000000000;
	@%p27 bra 	$L__BB3_34;
	fma.rn.f64 	%fd128, %fd32, 0d3FF71547652B82FE, 0d4338000000000000;
	{
	.reg .b32 %temp; 
	mov.b64 	{%r28, %temp}, %fd128;
	}
	mov.f64 	%fd129, 0dC338000000000000;
	add.rn.f64 	%fd130, %fd128, %fd129;
	fma.rn.f64 	%fd131, %fd130, 0dBFE62E42FEFA39EF, %fd32;
	fma.rn.f64 	%fd132, %fd130, 0dBC7ABC9E3B39803F, %fd131;
	fma.rn.f64 	%fd133, %fd132, 0d3E5ADE1569CE2BDF, 0d3E928AF3FCA213EA;
	fma.rn.f64 	%fd134, %fd133, %fd132, 0d3EC71DEE62401315;
	fma.rn.f64 	%fd135, %fd134, %fd132, 0d3EFA01997C89EB71;
	fma.rn.f64 	%fd136, %fd135, %fd132, 0d3F2A01A014761F65;
	fma.rn.f64 	%fd137, %fd136, %fd132, 0d3F56C16C1852B7AF;
	fma.rn.f64 	%fd138, %fd137, %fd132, 0d3F81111111122322;
	fma.rn.f64 	%fd139, %fd138, %fd132, 0d3FA55555555502A1;
	fma.rn.f64 	%fd140, %fd139, %fd132, 0d3FC5555555555511;
	fma.rn.f64 	%fd141, %fd140, %fd132, 0d3FE000000000000B;
	fma.rn.f64 	%fd142, %fd141, %fd132, 0d3FF0000000000000;
	fma.rn.f64 	%fd143, %fd142, %fd132, 0d3FF0000000000000;
	{
	.reg .b32 %temp; 
	mov.b64 	{%r29, %temp}, %fd143;
	}
	{
	.reg .b32 %temp; 
	mov.b64 	{%temp, %r30}, %fd143;
	}
	shl.b32 	%r102, %r28, 20;
	add.s32 	%r103, %r102, %r30;
	mov.b64 	%fd178, {%r29, %r103};
	{
	.reg .b32 %temp; 
	mov.b64 	{%temp, %r104}, %fd32;
	}
	mov.b32 	%f11, %r104;
	abs.f32 	%f5, %f11;
	setp.lt.f32 	%p28, %f5, 0f4086232B;
	@%p28 bra 	$L__BB3_33;
	setp.lt.f64 	%p29, %fd32, 0d0000000000000000;
	add.f64 	%fd144, %fd32, 0d7FF0000000000000;
	selp.f64 	%fd178, 0d0000000000000000, %fd144, %p29;
	setp.geu.f32 	%p30, %f5, 0f40874800;
	@%p30 bra 	$L__BB3_33;
	shr.u32 	%r105, %r28, 31;
	add.s32 	%r106, %r28, %r105;
	shr.s32 	%r107, %r106, 1;
	shl.b32 	%r108, %r107, 20;
	add.s32 	%r109, %r30, %r108;
	mov.b64 	%fd145, {%r29, %r109};
	sub.s32 	%r110, %r28, %r107;
	shl.b32 	%r111, %r110, 20;
	add.s32 	%r112, %r111, 1072693248;
	mov.b32 	%r113, 0;
	mov.b64 	%fd146, {%r113, %r112};
	mul.f64 	%fd178, %fd146, %fd145;
$L__BB3_33:
	div.rn.f64 	%fd179, %fd178, %fd173;
$L__BB3_34:
	st.global.f64 	[%rd5], %fd179;
	add.s32 	%r132, %r132, 2;
	add.s32 	%r131, %r131, 2;
	setp.ne.s32 	%p31, %r132, 0;
	@%p31 bra 	$L__BB3_24;
$L__BB3_35:
	and.b32  	%r114, %r38, 1;
	setp.eq.b32 	%p32, %r114, 1;
	not.pred 	%p33, %p32;
	@%p33 bra 	$L__BB3_42;
	add.s32 	%r115, %r133, %r10;
	mul.wide.s32 	%rd12, %r115, 8;
	add.s64 	%rd6, %rd1, %rd12;
	ld.global.f64 	%fd39, [%rd6];
	setp.eq.f64 	%p34, %fd39, 0dFFF0000000000000;
	mov.f64 	%fd181, 0d0000000000000000;
	@%p34 bra 	$L__BB3_41;
	fma.rn.f64 	%fd148, %fd39, 0d3FF71547652B82FE, 0d4338000000000000;
	{
	.reg .b32 %temp; 
	mov.b64 	{%r34, %temp}, %fd148;
	}
	mov.f64 	%fd149, 0dC338000000000000;
	add.rn.f64 	%fd150, %fd148, %fd149;
	fma.rn.f64 	%fd151, %fd150, 0dBFE62E42FEFA39EF, %fd39;
	fma.rn.f64 	%fd152, %fd150, 0dBC7ABC9E3B39803F, %fd151;
	fma.rn.f64 	%fd153, %fd152, 0d3E5ADE1569CE2BDF, 0d3E928AF3FCA213EA;
	fma.rn.f64 	%fd154, %fd153, %fd152, 0d3EC71DEE62401315;
	fma.rn.f64 	%fd155, %fd154, %fd152, 0d3EFA01997C89EB71;
	fma.rn.f64 	%fd156, %fd155, %fd152, 0d3F2A01A014761F65;
	fma.rn.f64 	%fd157, %fd156, %fd152, 0d3F56C16C1852B7AF;
	fma.rn.f64 	%fd158, %fd157, %fd152, 0d3F81111111122322;
	fma.rn.f64 	%fd159, %fd158, %fd152, 0d3FA55555555502A1;
	fma.rn.f64 	%fd160, %fd159, %fd152, 0d3FC5555555555511;
	fma.rn.f64 	%fd161, %fd160, %fd152, 0d3FE000000000000B;
	fma.rn.f64 	%fd162, %fd161, %fd152, 0d3FF0000000000000;
	fma.rn.f64 	%fd163, %fd162, %fd152, 0d3FF0000000000000;
	{
	.reg .b32 %temp; 
	mov.b64 	{%r35, %temp}, %fd163;
	}
	{
	.reg .b32 %temp; 
	mov.b64 	{%temp, %r36}, %fd163;
	}
	shl.b32 	%r116, %r34, 20;
	add.s32 	%r117, %r116, %r36;
	mov.b64 	%fd180, {%r35, %r117};
	{
	.reg .b32 %temp; 
	mov.b64 	{%temp, %r118}, %fd39;
	}
	mov.b32 	%f12, %r118;
	abs.f32 	%f6, %f12;
	setp.lt.f32 	%p35, %f6, 0f4086232B;
	@%p35 bra 	$L__BB3_40;
	setp.lt.f64 	%p36, %fd39, 0d0000000000000000;
	add.f64 	%fd164, %fd39, 0d7FF0000000000000;
	selp.f64 	%fd180, 0d0000000000000000, %fd164, %p36;
	setp.geu.f32 	%p37, %f6, 0f40874800;
	@%p37 bra 	$L__BB3_40;
	shr.u32 	%r119, %r34, 31;
	add.s32 	%r120, %r34, %r119;
	shr.s32 	%r121, %r120, 1;
	shl.b32 	%r122, %r121, 20;
	add.s32 	%r123, %r36, %r122;
	mov.b64 	%fd165, {%r35, %r123};
	sub.s32 	%r124, %r34, %r121;
	shl.b32 	%r125, %r124, 20;
	add.s32 	%r126, %r125, 1072693248;
	mov.b32 	%r127, 0;
	mov.b64 	%fd166, {%r127, %r126};
	mul.f64 	%fd180, %fd166, %fd165;
$L__BB3_40:
	div.rn.f64 	%fd181, %fd180, %fd173;
$L__BB3_41:
	st.global.f64 	[%rd6], %fd181;
$L__BB3_42:
	ret;

}
	// .globl	_Z6matmulPdS_S_iiii
.visible .entry _Z6matmulPdS_S_iiii(
	.param .u64 .ptr .align 1 _Z6matmulPdS_S_iiii_param_0,
	.param .u64 .ptr .align 1 _Z6matmulPdS_S_iiii_param_1,
	.param .u64 .ptr .align 1 _Z6matmulPdS_S_iiii_param_2,
	.param .u32 _Z6matmulPdS_S_iiii_param_3,
	.param .u32 _Z6matmulPdS_S_iiii_param_4,
	.param .u32 _Z6matmulPdS_S_iiii_param_5,
	.param .u32 _Z6matmulPdS_S_iiii_param_6
)
{
	.reg .pred 	%p<15>;
	.reg .b32 	%r<61>;
	.reg .b64 	%rd<40>;
	.reg .b64 	%fd<68>;

	ld.param.u64 	%rd4, [_Z6matmulPdS_S_iiii_param_0];
	ld.param.u64 	%rd5, [_Z6matmulPdS_S_iiii_param_1];
	ld.param.u32 	%r25, [_Z6matmulPdS_S_iiii_param_3];
	ld.param.u32 	%r28, [_Z6matmulPdS_S_iiii_param_4];
	ld.param.u32 	%r27, [_Z6matmulPdS_S_iiii_param_5];
	ld.param.u32 	%r29, [_Z6matmulPdS_S_iiii_param_6];
	cvta.to.global.u64 	%rd1, %rd5;
	cvta.to.global.u64 	%rd2, %rd4;
	mov.u32 	%r30, %tid.x;
	mov.u32 	%r31, %ntid.x;
	mov.u32 	%r32, %ctaid.x;
	mad.lo.s32 	%r1, %r31, %r32, %r30;
	mov.u32 	%r2, %tid.y;
	mov.u32 	%r33, %ntid.y;
	mov.u32 	%r34, %ctaid.y;
	mul.lo.s32 	%r3, %r33, %r34;
	add.s32 	%r35, %r3, %r2;
	mov.u32 	%r36, %tid.z;
	mov.u32 	%r37, %ntid.z;
	mov.u32 	%r38, %ctaid.z;
	mad.lo.s32 	%r5, %r37, %r38, %r36;
	setp.ge.s32 	%p1, %r1, %r29;
	setp.ge.s32 	%p2, %r35, %r28;
	or.pred  	%p3, %p1, %p2;
	setp.ge.s32 	%p4, %r5, %r25;
	or.pred  	%p5, %p4, %p3;
	@%p5 bra 	$L__BB4_14;
	setp.lt.s32 	%p6, %r27, 1;
	mov.f64 	%fd67, 0d0000000000000000;
	@%p6 bra 	$L__BB4_13;
	mad.lo.s32 	%r40, %r25, %r1, %r5;
	mul.lo.s32 	%r6, %r40, %r27;
	mul.lo.s32 	%r7, %r27, %r1;
	and.b32  	%r8, %r27, 7;
	setp.lt.u32 	%p7, %r27, 8;
	mov.f64 	%fd67, 0d0000000000000000;
	mov.b32 	%r59, 0;
	@%p7 bra 	$L__BB4_5;
	and.b32  	%r59, %r27, 2147483640;
	neg.s32 	%r57, %r59;
	mul.lo.s32 	%r41, %r27, %r28;
	mad.lo.s32 	%r42, %r41, %r1, %r2;
	add.s32 	%r56, %r42, %r3;
	shl.b32 	%r12, %r28, 3;
	mov.f64 	%fd67, 0d0000000000000000;
	mul.wide.s32 	%rd10, %r28, 8;
	mov.u32 	%r55, %r6;
$L__BB4_4:
	.pragma "nounroll";
	mul.wide.s32 	%rd6, %r55, 8;
	add.s64 	%rd7, %rd2, %rd6;
	ld.global.f64 	%fd17, [%rd7];
	mul.wide.s32 	%rd8, %r56, 8;
	add.s64 	%rd9, %rd1, %rd8;
	ld.global.f64 	%fd18, [%rd9];
	fma.rn.f64 	%fd19, %fd17, %fd18, %fd67;
	ld.global.f64 	%fd20, [%rd7+8];
	add.s64 	%rd11, %rd9, %rd10;
	ld.global.f64 	%fd21, [%rd11];
	fma.rn.f64 	%fd22, %fd20, %fd21, %fd19;
	ld.global.f64 	%fd23, [%rd7+16];
	add.s64 	%rd12, %rd11, %rd10;
	ld.global.f64 	%fd24, [%rd12];
	fma.rn.f64 	%fd25, %fd23, %fd24, %fd22;
	ld.global.f64 	%fd26, [%rd7+24];
	add.s64 	%rd13, %rd12, %rd10;
	ld.global.f64 	%fd27, [%rd13];
	fma.rn.f64 	%fd28, %fd26, %fd27, %fd25;
	ld.global.f64 	%fd29, [%rd7+32];
	add.s64 	%rd14, %rd13, %rd10;
	ld.global.f64 	%fd30, [%rd14];
	fma.rn.f64 	%fd31, %fd29, %fd30, %fd28;
	ld.global.f64 	%fd32, [%rd7+40];
	add.s64 	%rd15, %rd14, %rd10;
	ld.global.f64 	%fd33, [%rd15];
	fma.rn.f64 	%fd34, %fd32, %fd33, %fd31;
	ld.global.f64 	%fd35, [%rd7+48];
	add.s64 	%rd16, %rd15, %rd10;
	ld.global.f64 	%fd36, [%rd16];
	fma.rn.f64 	%fd37, %fd35, %fd36, %fd34;
	ld.global.f64 	%fd38, [%rd7+56];
	add.s64 	%rd17, %rd16, %rd10;
	ld.global.f64 	%fd39, [%rd17];
	fma.rn.f64 	%fd67, %fd38, %fd39, %fd37;
	add.s32 	%r57, %r57, 8;
	add.s32 	%r56, %r56, %r12;
	add.s32 	%r55, %r55, 8;
	setp.ne.s32 	%p8, %r57, 0;
	@%p8 bra 	$L__BB4_4;
$L__BB4_5:
	setp.eq.s32 	%p9, %r8, 0;
	@%p9 bra 	$L__BB4_13;
	and.b32  	%r20, %r27, 3;
	setp.lt.u32 	%p10, %r8, 4;
	@%p10 bra 	$L__BB4_8;
	add.s32 	%r43, %r59, %r6;
	mul.wide.s32 	%rd18, %r43, 8;
	add.s64 	%rd19, %rd2, %rd18;
	ld.global.f64 	%fd41, [%rd19];
	add.s32 	%r44, %r59, %r7;
	mad.lo.s32 	%r45, %r44, %r28, %r35;
	mul.wide.s32 	%rd20, %r45, 8;
	add.s64 	%rd21, %rd1, %rd20;
	ld.global.f64 	%fd42, [%rd21];
	fma.rn.f64 	%fd43, %fd41, %fd42, %fd67;
	ld.global.f64 	%fd44, [%rd19+8];
	mul.wide.s32 	%rd22, %r28, 8;
	add.s64 	%rd23, %rd21, %rd22;
	ld.global.f64 	%fd45, [%rd23];
	fma.rn.f64 	%fd46, %fd44, %fd45, %fd43;
	ld.global.f64 	%fd47, [%rd19+16];
	add.s64 	%rd24, %rd23, %rd22;
	ld.global.f64 	%fd48, [%rd24];
	fma.rn.f64 	%fd49, %fd47, %fd48, %fd46;
	ld.global.f64 	%fd50, [%rd19+24];
	add.s64 	%rd25, %rd24, %rd22;
	ld.global.f64 	%fd51, [%rd25];
	fma.rn.f64 	%fd67, %fd50, %fd51, %fd49;
	add.s32 	%r59, %r59, 4;
$L__BB4_8:
	setp.eq.s32 	%p11, %r20, 0;
	@%p11 bra 	$L__BB4_13;
	setp.eq.s32 	%p12, %r20, 1;
	@%p12 bra 	$L__BB4_11;
	add.s32 	%r46, %r59, %r6;
	mul.wide.s32 	%rd26, %r46, 8;
	add.s64 	%rd27, %rd2, %rd26;
	ld.global.f64 	%fd53, [%rd27];
	add.s32 	%r47, %r59, %r7;
	mad.lo.s32 	%r48, %r47, %r28, %r35;
	mul.wide.s32 	%rd28, %r48, 8;
	add.s64 	%rd29, %rd1, %rd28;
	ld.global.f64 	%fd54, [%rd29];
	fma.rn.f64 	%fd55, %fd53, %fd54, %fd67;
	ld.global.f64 	%fd56, [%rd27+8];
	mul.wide.s32 	%rd30, %r28, 8;
	add.s64 	%rd31, %rd29, %rd30;
	ld.global.f64 	%fd57, [%rd31];
	fma.rn.f64 	%fd67, %fd56, %fd57, %fd55;
	add.s32 	%r59, %r59, 2;
$L__BB4_11:
	and.b32  	%r49, %r27, 1;
	setp.eq.b32 	%p13, %r49, 1;
	not.pred 	%p14, %p13;
	@%p14 bra 	$L__BB4_13;
	add.s32 	%r50, %r59, %r6;
	mul.wide.s32 	%rd32, %r50, 8;
	add.s64 	%rd33, %rd2, %rd32;
	ld.global.f64 	%fd58, [%rd33];
	add.s32 	%r51, %r59, %r7;
	mad.lo.s32 	%r52, %r51, %r28, %r35;
	mul.wide.s32 	%rd34, %r52, 8;
	add.s64 	%rd35, %rd1, %rd34;
	ld.global.f64 	%fd59, [%rd35];
	fma.rn.f64 	%fd67, %fd58, %fd59, %fd67;
$L__BB4_13:
	ld.param.u64 	%rd39, [_Z6matmulPdS_S_iiii_param_2];
	mad.lo.s32 	%r53, %r25, %r1, %r5;
	mad.lo.s32 	%r54, %r53, %r28, %r35;
	cvta.to.global.u64 	%rd36, %rd39;
	mul.wide.s32 	%rd37, %r54, 8;
	add.s64 	%rd38, %rd36, %rd37;
	st.global.f64 	[%rd38], %fd67;
$L__BB4_14:
	ret;

}
	// .globl	_Z9concatenaPdS_iii
.visible .entry _Z9concatenaPdS_iii(
	.param .u64 .ptr .align 1 _Z9concatenaPdS_iii_param_0,
	.param .u64 .ptr .align 1 _Z9concatenaPdS_iii_param_1,
	.param .u32 _Z9concatenaPdS_iii_param_2,
	.param .u32 _Z9concatenaPdS_iii_param_3,
	.param .u32 _Z9concatenaPdS_iii_param_4
)
{
	.reg .pred 	%p<6>;
	.reg .b32 	%r<24>;
	.reg .b64 	%rd<9>;
	.reg .b64 	%fd<2>;

	ld.param.u64 	%rd1, [_Z9concatenaPdS_iii_param_0];
	ld.param.u64 	%rd2, [_Z9concatenaPdS_iii_param_1];
	ld.param.u32 	%r7, [_Z9concatenaPdS_iii_param_2];
	ld.param.u32 	%r5, [_Z9concatenaPdS_iii_param_3];
	ld.param.u32 	%r6, [_Z9concatenaPdS_iii_param_4];
	mov.u32 	%r8, %tid.x;
	mov.u32 	%r9, %ntid.x;
	mov.u32 	%r10, %ctaid.x;
	mad.lo.s32 	%r1, %r9, %r10, %r8;
	mov.u32 	%r11, %tid.y;
	mov.u32 	%r12, %ntid.y;
	mov.u32 	%r13, %ctaid.y;
	mad.lo.s32 	%r14, %r12, %r13, %r11;
	mov.u32 	%r15, %tid.z;
	mov.u32 	%r16, %ntid.z;
	mov.u32 	%r17, %ctaid.z;
	mad.lo.s32 	%r3, %r16, %r17, %r15;
	setp.ge.s32 	%p1, %r1, %r6;
	setp.ge.s32 	%p2, %r14, %r7;
	or.pred  	%p3, %p1, %p2;
	setp.ge.s32 	%p4, %r3, %r5;
	or.pred  	%p5, %p4, %p3;
	@%p5 bra 	$L__BB5_2;
	cvta.to.global.u64 	%rd3, %rd1;
	cvta.to.global.u64 	%rd4, %rd2;
	mul.lo.s32 	%r18, %r7, %r1;
	mul.lo.s32 	%r19, %r5, %r14;
	add.s32 	%r20, %r19, %r3;
	mad.lo.s32 	%r21, %r18, %r5, %r20;
	mul.wide.s32 	%rd5, %r21, 8;
	add.s64 	%rd6, %rd3, %rd5;
	ld.global.f64 	%fd1, [%rd6];
	mad.lo.s32 	%r22, %r5, %r1, %r3;
	mad.lo.s32 	%r23, %r19, %r6, %r22;
	mul.wide.s32 	%rd7, %r23, 8;
	add.s64 	%rd8, %rd4, %rd7;
	st.global.f64 	[%rd8], %fd1;
$L__BB5_2:
	ret;

}
	// .globl	_Z12matmul_finalPdS_S_ii
.visible .entry _Z12matmul_finalPdS_S_ii(
	.param .u64 .ptr .align 1 _Z12matmul_finalPdS_S_ii_param_0,
	.param .u64 .ptr .align 1 _Z12matmul_finalPdS_S_ii_param_1,
	.param .u64 .ptr .align 1 _Z12matmul_finalPdS_S_ii_param_2,
	.param .u32 _Z12matmul_finalPdS_S_ii_param_3,
	.param .u32 _Z12matmul_finalPdS_S_ii_param_4
)
{
	.reg .pred 	%p<13>;
	.reg .b32 	%r<43>;
	.reg .b64 	%rd<66>;
	.reg .b64 	%fd<68>;

	ld.param.u64 	%rd13, [_Z12matmul_finalPdS_S_ii_param_0];
	ld.param.u64 	%rd14, [_Z12matmul_finalPdS_S_ii_param_1];
	ld.param.u32 	%r18, [_Z12matmul_finalPdS_S_ii_param_3];
	ld.param.u32 	%r17, [_Z12matmul_finalPdS_S_ii_param_4];
	cvta.to.global.u64 	%rd1, %rd14;
	cvta.to.global.u64 	%rd2, %rd13;
	mov.u32 	%r20, %tid.x;
	mov.u32 	%r21, %ntid.x;
	mov.u32 	%r22, %ctaid.x;
	mad.lo.s32 	%r1, %r21, %r22, %r20;
	mov.u32 	%r23, %tid.y;
	mov.u32 	%r24, %ntid.y;
	mov.u32 	%r25, %ctaid.y;
	mad.lo.s32 	%r26, %r24, %r25, %r23;
	setp.ge.s32 	%p1, %r1, %r17;
	setp.ge.s32 	%p2, %r26, %r18;
	or.pred  	%p3, %p1, %p2;
	@%p3 bra 	$L__BB6_14;
	setp.lt.s32 	%p4, %r17, 1;
	mov.f64 	%fd67, 0d0000000000000000;
	@%p4 bra 	$L__BB6_13;
	mul.lo.s32 	%r3, %r17, %r26;
	and.b32  	%r4, %r17, 7;
	setp.lt.u32 	%p5, %r17, 8;
	mov.f64 	%fd67, 0d0000000000000000;
	mov.b32 	%r41, 0;
	@%p5 bra 	$L__BB6_5;
	and.b32  	%r28, %r17, 2147483640;
	neg.s32 	%r39, %r28;
	mul.wide.u32 	%rd15, %r17, 8;
	add.s64 	%rd3, %rd1, %rd15;
	mul.wide.u32 	%rd16, %r17, 16;
	add.s64 	%rd4, %rd1, %rd16;
	mul.wide.u32 	%rd17, %r17, 24;
	add.s64 	%rd5, %rd1, %rd17;
	mul.wide.u32 	%rd18, %r17, 32;
	add.s64 	%rd6, %rd1, %rd18;
	mul.wide.u32 	%rd19, %r17, 48;
	add.s64 	%rd7, %rd1, %rd19;
	mul.wide.u32 	%rd20, %r17, 56;
	add.s64 	%rd8, %rd1, %rd20;
	mul.wide.u32 	%rd21, %r3, 8;
	add.s64 	%rd22, %rd21, %rd2;
	add.s64 	%rd65, %rd22, 32;
	mov.f64 	%fd67, 0d0000000000000000;
	mov.u32 	%r38, %r1;
$L__BB6_4:
	.pragma "nounroll";
	and.b32  	%r41, %r17, 2147483640;
	mul.wide.s32 	%rd23, %r38, 8;
	add.s64 	%rd24, %rd3, %rd23;
	add.s64 	%rd25, %rd4, %rd23;
	add.s64 	%rd26, %rd5, %rd23;
	add.s64 	%rd27, %rd6, %rd23;
	mul.wide.u32 	%rd28, %r17, 40;
	add.s64 	%rd29, %rd1, %rd23;
	add.s64 	%rd30, %rd29, %rd28;
	add.s64 	%rd31, %rd7, %rd23;
	add.s64 	%rd32, %rd8, %rd23;
	ld.global.f64 	%fd17, [%rd65+-32];
	ld.global.f64 	%fd18, [%rd29];
	fma.rn.f64 	%fd19, %fd17, %fd18, %fd67;
	ld.global.f64 	%fd20, [%rd65+-24];
	ld.global.f64 	%fd21, [%rd24];
	fma.rn.f64 	%fd22, %fd20, %fd21, %fd19;
	ld.global.f64 	%fd23, [%rd65+-16];
	ld.global.f64 	%fd24, [%rd25];
	fma.rn.f64 	%fd25, %fd23, %fd24, %fd22;
	ld.global.f64 	%fd26, [%rd65+-8];
	ld.global.f64 	%fd27, [%rd26];
	fma.rn.f64 	%fd28, %fd26, %fd27, %fd25;
	ld.global.f64 	%fd29, [%rd65];
	ld.global.f64 	%fd30, [%rd27];
	fma.rn.f64 	%fd31, %fd29, %fd30, %fd28;
	ld.global.f64 	%fd32, [%rd65+8];
	ld.global.f64 	%fd33, [%rd30];
	fma.rn.f64 	%fd34, %fd32, %fd33, %fd31;
	ld.global.f64 	%fd35, [%rd65+16];
	ld.global.f64 	%fd36, [%rd31];
	fma.rn.f64 	%fd37, %fd35, %fd36, %fd34;
	ld.global.f64 	%fd38, [%rd65+24];
	ld.global.f64 	%fd39, [%rd32];
	fma.rn.f64 	%fd67, %fd38, %fd39, %fd37;
	add.s32 	%r39, %r39, 8;
	shl.b32 	%r29, %r17, 3;
	add.s32 	%r38, %r38, %r29;
	add.s64 	%rd65, %rd65, 64;
	setp.ne.s32 	%p6, %r39, 0;
	@%p6 bra 	$L__BB6_4;
$L__BB6_5:
	setp.eq.s32 	%p7, %r4, 0;
	@%p7 bra 	$L__BB6_13;
	and.b32  	%r12, %r17, 3;
	setp.lt.u32 	%p8, %r4, 4;
	@%p8 bra 	$L__BB6_8;
	add.s32 	%r30, %r41, %r3;
	mul.wide.u32 	%rd33, %r30, 8;
	add.s64 	%rd34, %rd2, %rd33;
	ld.global.f64 	%fd41, [%rd34];
	mad.lo.s32 	%r31, %r41, %r17, %r1;
	mul.wide.s32 	%rd35, %r31, 8;
	add.s64 	%rd36, %rd1, %rd35;
	ld.global.f64 	%fd42, [%rd36];
	fma.rn.f64 	%fd43, %fd41, %fd42, %fd67;
	cvt.u64.u32 	%rd37, %r3;
	cvt.u64.u32 	%rd38, %r41;
	add.s64 	%rd39, %rd38, %rd37;
	shl.b64 	%rd40, %rd39, 3;
	add.s64 	%rd41, %rd2, %rd40;
	ld.global.f64 	%fd44, [%rd41+8];
	mul.wide.u32 	%rd42, %r17, 8;
	add.s64 	%rd43, %rd36, %rd42;
	ld.global.f64 	%fd45, [%rd43];
	fma.rn.f64 	%fd46, %fd44, %fd45, %fd43;
	ld.global.f64 	%fd47, [%rd41+16];
	add.s64 	%rd44, %rd43, %rd42;
	ld.global.f64 	%fd48, [%rd44];
	fma.rn.f64 	%fd49, %fd47, %fd48, %fd46;
	ld.global.f64 	%fd50, [%rd41+24];
	add.s64 	%rd45, %rd44, %rd42;
	ld.global.f64 	%fd51, [%rd45];
	fma.rn.f64 	%fd67, %fd50, %fd51, %fd49;
	add.s32 	%r41, %r41, 4;
$L__BB6_8:
	setp.eq.s32 	%p9, %r12, 0;
	@%p9 bra 	$L__BB6_13;
	setp.eq.s32 	%p10, %r12, 1;
	@%p10 bra 	$L__BB6_11;
	add.s32 	%r32, %r41, %r3;
	mul.wide.u32 	%rd46, %r32, 8;
	add.s64 	%rd47, %rd2, %rd46;
	ld.global.f64 	%fd53, [%rd47];
	mad.lo.s32 	%r33, %r41, %r17, %r1;
	mul.wide.s32 	%rd48, %r33, 8;
	add.s64 	%rd49, %rd1, %rd48;
	ld.global.f64 	%fd54, [%rd49];
	fma.rn.f64 	%fd55, %fd53, %fd54, %fd67;
	cvt.u64.u32 	%rd50, %r3;
	cvt.u64.u32 	%rd51, %r41;
	add.s64 	%rd52, %rd51, %rd50;
	shl.b64 	%rd53, %rd52, 3;
	add.s64 	%rd54, %rd2, %rd53;
	ld.global.f64 	%fd56, [%rd54+8];
	mul.wide.u32 	%rd55, %r17, 8;
	add.s64 	%rd56, %rd49, %rd55;
	ld.global.f64 	%fd57, [%rd56];
	fma.rn.f64 	%fd67, %fd56, %fd57, %fd55;
	add.s32 	%r41, %r41, 2;
$L__BB6_11:
	and.b32  	%r34, %r17, 1;
	setp.eq.b32 	%p11, %r34, 1;
	not.pred 	%p12, %p11;
	@%p12 bra 	$L__BB6_13;
	add.s32 	%r35, %r41, %r3;
	mul.wide.u32 	%rd57, %r35, 8;
	add.s64 	%rd58, %rd2, %rd57;
	ld.global.f64 	%fd58, [%rd58];
	mad.lo.s32 	%r36, %r41, %r17, %r1;
	mul.wide.s32 	%rd59, %r36, 8;
	add.s64 	%rd60, %rd1, %rd59;
	ld.global.f64 	%fd59, [%rd60];
	fma.rn.f64 	%fd67, %fd58, %fd59, %fd67;
$L__BB6_13:
	ld.param.u64 	%rd64, [_Z12matmul_finalPdS_S_ii_param_2];
	mad.lo.s32 	%r37, %r17, %r26, %r1;
	cvta.to.global.u64 	%rd61, %rd64;
	mul.wide.s32 	%rd62, %r37, 8;
	add.s64 	%rd63, %rd61, %rd62;
	st.global.f64 	[%rd63], %fd67;
$L__BB6_14:
	ret;

}


// ===== COMPILED SASS (sm_100) =====

	.target	sm_100

	.elftype	@"ET_EXEC"


//--------------------- .note.nv.tkinfo           --------------------------
	.section	.note.nv.tkinfo,"",@"SHT_NOTE"
	.sectionflags	@"SHF_NOTE_NV_TKINFO"
	.tkinfo
        /*0018*/ 	.word	0x00000002
        /*0030*/ 	.string	""
        /*0030*/ 	.string	"ptxas"
        /*0030*/ 	.string	"Cuda compilation tools, release 13.0, V13.0.88"
        /*0030*/ 	.string	"Build cuda_13.0.r13.0/compiler.36424714_0"
        /*0030*/ 	.string	"-arch sm_100 -m 64 "



//--------------------- .note.nv.cuinfo           --------------------------
	.section	.note.nv.cuinfo,"",@"SHT_NOTE"
	.sectionflags	@"SHF_NOTE_NV_CUINFO"
        /*0018*/ 	.short	0x0002
        /*001a*/ 	.short	0x0064
        /*001c*/ 	.short	0x0082
	.zero		2


//--------------------- .nv.info                  --------------------------
	.section	.nv.info,"",@"SHT_CUDA_INFO"
	.align	4


	//----- nvinfo : EIATTR_REGCOUNT
	.align		4
        /*0000*/ 	.byte	0x04, 0x2f
        /*0002*/ 	.short	(.L_1 - .L_0)
	.align		4
.L_0:
        /*0004*/ 	.word	index@(_Z20transformacao_linearPdS_S_iiii)
        /*0008*/ 	.word	0x0000001f


	//----- nvinfo : EIATTR_FRAME_SIZE
	.align		4
.L_1:
        /*000c*/ 	.byte	0x04, 0x11
        /*000e*/ 	.short	(.L_3 - .L_2)
	.align		4
.L_2:
        /*0010*/ 	.word	index@(_Z20transformacao_linearPdS_S_iiii)
        /*0014*/ 	.word	0x00000000


	//----- nvinfo : EIATTR_REGCOUNT
	.align		4
.L_3:
        /*0018*/ 	.byte	0x04, 0x2f
        /*001a*/ 	.short	(.L_5 - .L_4)
	.align		4
.L_4:
        /*001c*/ 	.word	index@(_Z8transporPdS_iii)
        /*0020*/ 	.word	0x0000000c


	//----- nvinfo : EIATTR_FRAME_SIZE
	.align		4
.L_5:
        /*0024*/ 	.byte	0x04, 0x11
        /*0026*/ 	.short	(.L_7 - .L_6)
	.align		4
.L_6:
        /*0028*/ 	.word	index@(_Z8transporPdS_iii)
        /*002c*/ 	.word	0x00000000


	//----- nvinfo : EIATTR_REGCOUNT
	.align		4
.L_7:
        /*0030*/ 	.byte	0x04, 0x2f
        /*0032*/ 	.short	(.L_9 - .L_8)
	.align		4
.L_8:
        /*0034*/ 	.word	index@(_Z24produto_interno_escaladoPdS_S_iiidi)
        /*0038*/ 	.word	0x00000020


	//----- nvinfo : EIATTR_FRAME_SIZE
	.align		4
.L_9:
        /*003c*/ 	.byte	0x04, 0x11
        /*003e*/ 	.short	(.L_11 - .L_10)
	.align		4
.L_10:
        /*0040*/ 	.word	index@($__internal_1_$__cuda_sm20_div_rn_f64_full)
        /*0044*/ 	.word	0x00000000


	//----- nvinfo : EIATTR_FRAME_SIZE
	.align		4
.L_11:
        /*0048*/ 	.byte	0x04, 0x11
        /*004a*/ 	.short	(.L_13 - .L_12)
	.align		4
.L_12:
        /*004c*/ 	.word	index@(_Z24produto_interno_escaladoPdS_S_iiidi)
        /*0050*/ 	.word	0x00000000


	//----- nvinfo : EIATTR_REGCOUNT
	.align		4
.L_13:
        /*0054*/ 	.byte	0x04, 0x2f
        /*0056*/ 	.short	(.L_15 - .L_14)
	.align		4
.L_14:
        /*0058*/ 	.word	index@(_Z7softmaxPdiii)
        /*005c*/ 	.word	0x0000001e


	//----- nvinfo : EIATTR_FRAME_SIZE
	.align		4
.L_15:
        /*0060*/ 	.byte	0x04, 0x11
        /*0062*/ 	.short	(.L_17 - .L_16)
	.align		4
.L_16:
        /*0064*/ 	.word	index@($__internal_0_$__cuda_sm20_div_rn_f64_full)
        /*0068*/ 	.word	0x00000000


	//----- nvinfo : EIATTR_FRAME_SIZE
	.align		4
.L_17:
        /*006c*/ 	.byte	0x04, 0x11
        /*006e*/ 	.short	(.L_19 - .L_18)
	.align		4
.L_18:
        /*0070*/ 	.word	index@(_Z7softmaxPdiii)
        /*0074*/ 	.word	0x00000000


	//----- nvinfo : EIATTR_REGCOUNT
	.align		4
.L_19:
        /*0078*/ 	.byte	0x04, 0x2f
        /*007a*/ 	.short	(.L_21 - .L_20)
	.align		4
.L_20:
        /*007c*/ 	.word	index@(_Z6matmulPdS_S_iiii)
        /*0080*/ 	.word	0x00000020


	//----- nvinfo : EIATTR_FRAME_SIZE
	.align		4
.L_21:
        /*0084*/ 	.byte	0x04, 0x11
        /*0086*/ 	.short	(.L_23 - .L_22)
	.align		4
.L_22:
        /*0088*/ 	.word	index@(_Z6matmulPdS_S_iiii)
        /*008c*/ 	.word	0x00000000


	//----- nvinfo : EIATTR_REGCOUNT
	.align		4
.L_23:
        /*0090*/ 	.byte	0x04, 0x2f
        /*0092*/ 	.short	(.L_25 - .L_24)
	.align		4
.L_24:
        /*0094*/ 	.word	index@(_Z9concatenaPdS_iii)
        /*0098*/ 	.word	0x0000000a


	//----- nvinfo : EIATTR_FRAME_SIZE
	.align		4
.L_25:
        /*009c*/ 	.byte	0x04, 0x11
        /*009e*/ 	.short	(.L_27 - .L_26)
	.align		4
.L_26:
        /*00a0*/ 	.word	index@(_Z9concatenaPdS_iii)
        /*00a4*/ 	.word	0x00000000


	//----- nvinfo : EIATTR_REGCOUNT
	.align		4
.L_27:
        /*00a8*/ 	.byte	0x04, 0x2f
        /*00aa*/ 	.short	(.L_29 - .L_28)
	.align		4
.L_28:
        /*00ac*/ 	.word	index@(_Z12matmul_finalPdS_S_ii)
        /*00b0*/ 	.word	0x00000020


	//----- nvinfo : EIATTR_FRAME_SIZE
	.align		4
.L_29:
        /*00b4*/ 	.byte	0x04, 0x11
        /*00b6*/ 	.short	(.L_31 - .L_30)
	.align		4
.L_30:
        /*00b8*/ 	.word	index@(_Z12matmul_finalPdS_S_ii)
        /*00bc*/ 	.word	0x00000000


	//----- nvinfo : EIATTR_MIN_STACK_SIZE
	.align		4
.L_31:
        /*00c0*/ 	.byte	0x04, 0x12
        /*00c2*/ 	.short	(.L_33 - .L_32)
	.align		4
.L_32:
        /*00c4*/ 	.word	index@(_Z12matmul_finalPdS_S_ii)
        /*00c8*/ 	.word	0x00000000


	//----- nvinfo : EIATTR_MIN_STACK_SIZE
	.align		4
.L_33:
        /*00cc*/ 	.byte	0x04, 0x12
        /*00ce*/ 	.short	(.L_35 - .L_34)
	.align		4
.L_34:
        /*00d0*/ 	.word	index@(_Z9concatenaPdS_iii)
        /*00d4*/ 	.word	0x00000000


	//----- nvinfo : EIATTR_MIN_STACK_SIZE
	.align		4
.L_35:
        /*00d8*/ 	.byte	0x04, 0x12
        /*00da*/ 	.short	(.L_37 - .L_36)
	.align		4
.L_36:
        /*00dc*/ 	.word	index@(_Z6matmulPdS_S_iiii)
        /*00e0*/ 	.word	0x00000000


	//----- nvinfo : EIATTR_MIN_STACK_SIZE
	.align		4
.L_37:
        /*00e4*/ 	.byte	0x04, 0x12
        /*00e6*/ 	.short	(.L_39 - .L_38)
	.align		4
.L_38:
        /*00e8*/ 	.word	index@(_Z7softmaxPdiii)
        /*00ec*/ 	.word	0x00000000


	//----- nvinfo : EIATTR_MIN_STACK_SIZE
	.align		4
.L_39:
        /*00f0*/ 	.byte	0x04, 0x12
        /*00f2*/ 	.short	(.L_41 - .L_40)
	.align		4
.L_40:
        /*00f4*/ 	.word	index@(_Z24produto_interno_escaladoPdS_S_iiidi)
        /*00f8*/ 	.word	0x00000000


	//----- nvinfo : EIATTR_MIN_STACK_SIZE
	.align		4
.L_41:
        /*00fc*/ 	.byte	0x04, 0x12
        /*00fe*/ 	.short	(.L_43 - .L_42)
	.align		4
.L_42:
        /*0100*/ 	.word	index@(_Z8transporPdS_iii)
        /*0104*/ 	.word	0x00000000


	//----- nvinfo : EIATTR_MIN_STACK_SIZE
	.align		4
.L_43:
        /*0108*/ 	.byte	0x04, 0x12
        /*010a*/ 	.short	(.L_45 - .L_44)
	.align		4
.L_44:
        /*010c*/ 	.word	index@(_Z20transformacao_linearPdS_S_iiii)
        /*0110*/ 	.word	0x00000000
.L_45:


//--------------------- .nv.compat                --------------------------
	.section	.nv.compat,"",@"SHT_CUDA_COMPAT_INFO"
	.align	4
        /*0000*/ 	.byte	0x02, 0x09, 0x00, 0x00, 0x02, 0x02, 0x01, 0x00, 0x02, 0x05, 0x05, 0x00, 0x03, 0x07, 0x01, 0x01
        /*0010*/ 	.byte	0x02, 0x03, 0x00, 0x00, 0x02, 0x06, 0x01, 0x00, 0x04, 0x0b, 0x08, 0x00, 0x01, 0x00, 0x00, 0x00
        /*0020*/ 	.byte	0x00, 0x00, 0x00, 0x00


//--------------------- .nv.info._Z12matmul_finalPdS_S_ii --------------------------
	.section	.nv.info._Z12matmul_finalPdS_S_ii,"",@"SHT_CUDA_INFO"
	.sectionflags	@""
	.align	4


	//----- nvinfo : EIATTR_CUDA_API_VERSION
	.align		4
        /*0000*/ 	.byte	0x04, 0x37
        /*0002*/ 	.short	(.L_47 - .L_46)
.L_46:
        /*0004*/ 	.word	0x00000082


	//----- nvinfo : EIATTR_KPARAM_INFO
	.align		4
.L_47:
        /*0008*/ 	.byte	0x04, 0x17
        /*000a*/ 	.short	(.L_49 - .L_48)
.L_48:
        /*000c*/ 	.word	0x00000000
        /*0010*/ 	.short	0x0004
        /*0012*/ 	.short	0x001c
        /*0014*/ 	.byte	0x00, 0xf0, 0x11, 0x00


	//----- nvinfo : EIATTR_KPARAM_INFO
	.align		4
.L_49:
        /*0018*/ 	.byte	0x04, 0x17
        /*001a*/ 	.short	(.L_51 - .L_50)
.L_50:
        /*001c*/ 	.word	0x00000000
        /*0020*/ 	.short	0x0003
        /*0022*/ 	.short	0x0018
        /*0024*/ 	.byte	0x00, 0xf0, 0x11, 0x00


	//----- nvinfo : EIATTR_KPARAM_INFO
	.align		4
.L_51:
        /*0028*/ 	.byte	0x04, 0x17
        /*002a*/ 	.short	(.L_53 - .L_52)
.L_52:
        /*002c*/ 	.word	0x00000000
        /*0030*/ 	.short	0x0002
        /*0032*/ 	.short	0x0010
        /*0034*/ 	.byte	0x00, 0xf5, 0x21, 0x00


	//----- nvinfo : EIATTR_KPARAM_INFO
	.align		4
.L_53:
        /*0038*/ 	.byte	0x04, 0x17
        /*003a*/ 	.short	(.L_55 - .L_54)
.L_54:
        /*003c*/ 	.word	0x00000000
        /*0040*/ 	.short	0x0001
        /*0042*/ 	.short	0x0008
        /*0044*/ 	.byte	0x00, 0xf5, 0x21, 0x00


	//----- nvinfo : EIATTR_KPARAM_INFO
	.align		4
.L_55:
        /*0048*/ 	.byte	0x04, 0x17
        /*004a*/ 	.short	(.L_57 - .L_56)
.L_56:
        /*004c*/ 	.word	0x00000000
        /*0050*/ 	.short	0x0000
        /*0052*/ 	.short	0x0000
        /*0054*/ 	.byte	0x00, 0xf5, 0x21, 0x00


	//----- nvinfo : EIATTR_SPARSE_MMA_MASK
	.align		4
.L_57:
        /*0058*/ 	.byte	0x03, 0x50
        /*005a*/ 	.short	0x0000


	//----- nvinfo : EIATTR_MAXREG_COUNT
	.align		4
        /*005c*/ 	.byte	0x03, 0x1b
        /*005e*/ 	.short	0x00ff


	//----- nvinfo : EIATTR_MERCURY_ISA_VERSION
	.align		4
        /*0060*/ 	.byte	0x03, 0x5f
        /*0062*/ 	.short	0x0101


	//----- nvinfo : EIATTR_VRC_CTA_INIT_COUNT
	.align		4
        /*0064*/ 	.byte	0x02, 0x4a
	.zero		1
	.zero		1


	//----- nvinfo : EIATTR_EXIT_INSTR_OFFSETS
	.align		4
        /*0068*/ 	.byte	0x04, 0x1c
        /*006a*/ 	.short	(.L_59 - .L_58)


	//   ....[0]....
.L_58:
        /*006c*/ 	.word	0x000000c0


	//   ....[1]....
        /*0070*/ 	.word	0x00000af0


	//----- nvinfo : EIATTR_CBANK_PARAM_SIZE
	.align		4
.L_59:
        /*0074*/ 	.byte	0x03, 0x19
        /*0076*/ 	.short	0x0020


	//----- nvinfo : EIATTR_PARAM_CBANK
	.align		4
        /*0078*/ 	.byte	0x04, 0x0a
        /*007a*/ 	.short	(.L_61 - .L_60)
	.align		4
.L_60:
        /*007c*/ 	.word	index@(.nv.constant0._Z12matmul_finalPdS_S_ii)
        /*0080*/ 	.short	0x0380
        /*0082*/ 	.short	0x0020


	//----- nvinfo : EIATTR_SW_WAR
	.align		4
.L_61:
        /*0084*/ 	.byte	0x04, 0x36
        /*0086*/ 	.short	(.L_63 - .L_62)
.L_62:
        /*0088*/ 	.word	0x00000008
.L_63:


//--------------------- .nv.info._Z9concatenaPdS_iii --------------------------
	.section	.nv.info._Z9concatenaPdS_iii,"",@"SHT_CUDA_INFO"
	.sectionflags	@""
	.align	4


	//----- nvinfo : EIATTR_CUDA_API_VERSION
	.align		4
        /*0000*/ 	.byte	0x04, 0x37
        /*0002*/ 	.short	(.L_65 - .L_64)
.L_64:
        /*0004*/ 	.word	0x00000082


	//----- nvinfo : EIATTR_KPARAM_INFO
	.align		4
.L_65:
        /*0008*/ 	.byte	0x04, 0x17
        /*000a*/ 	.short	(.L_67 - .L_66)
.L_66:
        /*000c*/ 	.word	0x00000000
        /*0010*/ 	.short	0x0004
        /*0012*/ 	.short	0x0018
        /*0014*/ 	.byte	0x00, 0xf0, 0x11, 0x00


	//----- nvinfo : EIATTR_KPARAM_INFO
	.align		4
.L_67:
        /*0018*/ 	.byte	0x04, 0x17
        /*001a*/ 	.short	(.L_69 - .L_68)
.L_68:
        /*001c*/ 	.word	0x00000000
        /*0020*/ 	.short	0x0003
        /*0022*/ 	.short	0x0014
        /*0024*/ 	.byte	0x00, 0xf0, 0x11, 0x00


	//----- nvinfo : EIATTR_KPARAM_INFO
	.align		4
.L_69:
        /*0028*/ 	.byte	0x04, 0x17
        /*002a*/ 	.short	(.L_71 - .L_70)
.L_70:
        /*002c*/ 	.word	0x00000000
        /*0030*/ 	.short	0x0002
        /*0032*/ 	.short	0x0010
        /*0034*/ 	.byte	0x00, 0xf0, 0x11, 0x00


	//----- nvinfo : EIATTR_KPARAM_INFO
	.align		4
.L_71:
        /*0038*/ 	.byte	0x04, 0x17
        /*003a*/ 	.short	(.L_73 - .L_72)
.L_72:
        /*003c*/ 	.word	0x00000000
        /*0040*/ 	.short	0x0001
        /*0042*/ 	.short	0x0008
        /*0044*/ 	.byte	0x00, 0xf5, 0x21, 0x00


	//----- nvinfo : EIATTR_KPARAM_INFO
	.align		4
.L_73:
        /*0048*/ 	.byte	0x04, 0x17
        /*004a*/ 	.short	(.L_75 - .L_74)
.L_74:
        /*004c*/ 	.word	0x00000000
        /*0050*/ 	.short	0x0000
        /*0052*/ 	.short	0x0000
        /*0054*/ 	.byte	0x00, 0xf5, 0x21, 0x00


	//----- nvinfo : EIATTR_SPARSE_MMA_MASK
	.align		4
.L_75:
        /*0058*/ 	.byte	0x03, 0x50
        /*005a*/ 	.short	0x0000


	//----- nvinfo : EIATTR_MAXREG_COUNT
	.align		4
        /*005c*/ 	.byte	0x03, 0x1b
        /*005e*/ 	.short	0x00ff


	//----- nvinfo : EIATTR_MERCURY_ISA_VERSION
	.align		4
        /*0060*/ 	.byte	0x03, 0x5f
        /*0062*/ 	.short	0x0101


	//----- nvinfo : EIATTR_VRC_CTA_INIT_COUNT
	.align		4
        /*0064*/ 	.byte	0x02, 0x4a
	.zero		1
	.zero		1


	//----- nvinfo : EIATTR_EXIT_INSTR_OFFSETS
	.align		4
        /*0068*/ 	.byte	0x04, 0x1c
        /*006a*/ 	.short	(.L_77 - .L_76)


	//   ....[0]....
.L_76:
        /*006c*/ 	.word	0x00000120


	//   ....[1]....
        /*0070*/ 	.word	0x00000200


	//----- nvinfo : EIATTR_CBANK_PARAM_SIZE
	.align		4
.L_77:
        /*0074*/ 	.byte	0x03, 0x19
        /*0076*/ 	.short	0x001c


	//----- nvinfo : EIATTR_PARAM_CBANK
	.align		4
        /*0078*/ 	.byte	0x04, 0x0a
        /*007a*/ 	.short	(.L_79 - .L_78)
	.align		4
.L_78:
        /*007c*/ 	.word	index@(.nv.constant0._Z9concatenaPdS_iii)
        /*0080*/ 	.short	0x0380
        /*0082*/ 	.short	0x001c


	//----- nvinfo : EIATTR_SW_WAR
	.align		4
.L_79:
        /*0084*/ 	.byte	0x04, 0x36
        /*0086*/ 	.short	(.L_81 - .L_80)
.L_80:
        /*0088*/ 	.word	0x00000008
.L_81:


//--------------------- .nv.info._Z6matmulPdS_S_iiii --------------------------
	.section	.nv.info._Z6matmulPdS_S_iiii,"",@"SHT_CUDA_INFO"
	.sectionflags	@""
	.align	4


	//----- nvinfo : EIATTR_CUDA_API_VERSION
	.align		4
        /*0000*/ 	.byte	0x04, 0x37
        /*0002*/ 	.short	(.L_83 - .L_82)
.L_82:
        /*0004*/ 	.word	0x00000082


	//----- nvinfo : EIATTR_KPARAM_INFO
	.align		4
.L_83:
        /*0008*/ 	.byte	0x04, 0x17
        /*000a*/ 	.short	(.L_85 - .L_84)
.L_84:
        /*000c*/ 	.word	0x00000000
        /*0010*/ 	.short	0x0006
        /*0012*/ 	.short	0x0024
        /*0014*/ 	.byte	0x00, 0xf0, 0x11, 0x00


	//----- nvinfo : EIATTR_KPARAM_INFO
	.align		4
.L_85:
        /*0018*/ 	.byte	0x04, 0x17
        /*001a*/ 	.short	(.L_87 - .L_86)
.L_86:
        /*001c*/ 	.word	0x00000000
        /*0020*/ 	.short	0x0005
        /*0022*/ 	.short	0x0020
        /*0024*/ 	.byte	0x00, 0xf0, 0x11, 0x00


	//----- nvinfo : EIATTR_KPARAM_INFO
	.align		4
.L_87:
        /*0028*/ 	.byte	0x04, 0x17
        /*002a*/ 	.short	(.L_89 - .L_88)
.L_88:
        /*002c*/ 	.word	0x00000000
        /*0030*/ 	.short	0x0004
        /*0032*/ 	.short	0x001c
        /*0034*/ 	.byte	0x00, 0xf0, 0x11, 0x00


	//----- nvinfo : EIATTR_KPARAM_INFO
	.align		4
.L_89:
        /*0038*/ 	.byte	0x04, 0x17
        /*003a*/ 	.short	(.L_91 - .L_90)
.L_90:
        /*003c*/ 	.word	0x00000000
        /*0040*/ 	.short	0x0003
        /*0042*/ 	.short	0x0018
        /*0044*/ 	.byte	0x00, 0xf0, 0x11, 0x00


	//----- nvinfo : EIATTR_KPARAM_INFO
	.align		4
.L_91:
        /*0048*/ 	.byte	0x04, 0x17
        /*004a*/ 	.short	(.L_93 - .L_92)
.L_92:
        /*004c*/ 	.word	0x00000000
        /*0050*/ 	.short	0x0002
        /*0052*/ 	.short	0x0010
        /*0054*/ 	.byte	0x00, 0xf5, 0x21, 0x00


	//----- nvinfo : EIATTR_KPARAM_INFO
	.align		4
.L_93:
        /*0058*/ 	.byte	0x04, 0x17
        /*005a*/ 	.short	(.L_95 - .L_94)
.L_94:
        /*005c*/ 	.word	0x00000000
        /*0060*/ 	.short	0x0001
        /*0062*/ 	.short	0x0008
        /*0064*/ 	.byte	0x00, 0xf5, 0x21, 0x00


	//----- nvinfo : EIATTR_KPARAM_INFO
	.align		4
.L_95:
        /*0068*/ 	.byte	0x04, 0x17
        /*006a*/ 	.short	(.L_97 - .L_96)
.L_96:
        /*006c*/ 	.word	0x00000000
        /*0070*/ 	.short	0x0000
        /*0072*/ 	.short	0x0000
        /*0074*/ 	.byte	0x00, 0xf5, 0x21, 0x00


	//----- nvinfo : EIATTR_SPARSE_MMA_MASK
	.align		4
.L_97:
        /*0078*/ 	.byte	0x03, 0x50
        /*007a*/ 	.short	0x0000


	//----- nvinfo : EIATTR_MAXREG_COUNT
	.align		4
        /*007c*/ 	.byte	0x03, 0x1b
        /*007e*/ 	.short	0x00ff


	//----- nvinfo : EIATTR_MERCURY_ISA_VERSION
	.align		4
        /*0080*/ 	.byte	0x03, 0x5f
        /*0082*/ 	.short	0x0101


	//----- nvinfo : EIATTR_VRC_CTA_INIT_COUNT
	.align		4
        /*0084*/ 	.byte	0x02, 0x4a
	.zero		1
	.zero		1


	//----- nvinfo : EIATTR_EXIT_INSTR_OFFSETS
	.align		4
        /*0088*/ 	.byte	0x04, 0x1c
        /*008a*/ 	.short	(.L_99 - .L_98)


	//   ....[0]....
.L_98:
        /*008c*/ 	.word	0x00000130


	//   ....[1]....
        /*0090*/ 	.word	0x000008e0


	//----- nvinfo : EIATTR_CBANK_PARAM_SIZE
	.align		4
.L_99:
        /*0094*/ 	.byte	0x03, 0x19
        /*0096*/ 	.short	0x0028


	//----- nvinfo : EIATTR_PARAM_CBANK
	.align		4
        /*0098*/ 	.byte	0x04, 0x0a
        /*009a*/ 	.short	(.L_101 - .L_100)
	.align		4
.L_100:
        /*009c*/ 	.word	index@(.nv.constant0._Z6matmulPdS_S_iiii)
        /*00a0*/ 	.short	0x0380
        /*00a2*/ 	.short	0x0028


	//----- nvinfo : EIATTR_SW_WAR
	.align		4
.L_101:
        /*00a4*/ 	.byte	0x04, 0x36
        /*00a6*/ 	.short	(.L_103 - .L_102)
.L_102:
        /*00a8*/ 	.word	0x00000008
.L_103:


//--------------------- .nv.info._Z7softmaxPdiii  --------------------------
	.section	.nv.info._Z7softmaxPdiii,"",@"SHT_CUDA_INFO"
	.sectionflags	@""
	.align	4


	//----- nvinfo : EIATTR_CUDA_API_VERSION
	.align		4
        /*0000*/ 	.byte	0x04, 0x37
        /*0002*/ 	.short	(.L_105 - .L_104)
.L_104:
        /*0004*/ 	.word	0x00000082


	//----- nvinfo : EIATTR_KPARAM_INFO
	.align		4
.L_105:
        /*0008*/ 	.byte	0x04, 0x17
        /*000a*/ 	.short	(.L_107 - .L_106)
.L_106:
        /*000c*/ 	.word	0x00000000
        /*0010*/ 	.short	0x0003
        /*0012*/ 	.short	0x0010
        /*0014*/ 	.byte	0x00, 0xf0, 0x11, 0x00


	//----- nvinfo : EIATTR_KPARAM_INFO
	.align		4
.L_107:
        /*0018*/ 	.byte	0x04, 0x17
        /*001a*/ 	.short	(.L_109 - .L_108)
.L_108:
        /*001c*/ 	.word	0x00000000
        /*0020*/ 	.short	0x0002
        /*0022*/ 	.short	0x000c
        /*0024*/ 	.byte	0x00, 0xf0, 0x11, 0x00


	//----- nvinfo : EIATTR_KPARAM_INFO
	.align		4
.L_109:
        /*0028*/ 	.byte	0x04, 0x17
        /*002a*/ 	.short	(.L_111 - .L_110)
.L_110:
        /*002c*/ 	.word	0x00000000
        /*0030*/ 	.short	0x0001
        /*0032*/ 	.short	0x0008
        /*0034*/ 	.byte	0x00, 0xf0, 0x11, 0x00


	//----- nvinfo : EIATTR_KPARAM_INFO
	.align		4
.L_111:
        /*0038*/ 	.byte	0x04, 0x17
        /*003a*/ 	.short	(.L_113 - .L_112)
.L_112:
        /*003c*/ 	.word	0x00000000
        /*0040*/ 	.short	0x0000
        /*0042*/ 	.short	0x0000
        /*0044*/ 	.byte	0x00, 0xf5, 0x21, 0x00


	//----- nvinfo : EIATTR_SPARSE_MMA_MASK
	.align		4
.L_113:
        /*0048*/ 	.byte	0x03, 0x50
        /*004a*/ 	.short	0x0000


	//----- nvinfo : EIATTR_MAXREG_COUNT
	.align		4
        /*004c*/ 	.byte	0x03, 0x1b
        /*004e*/ 	.short	0x00ff


	//----- nvinfo : EIATTR_MERCURY_ISA_VERSION
	.align		4
        /*0050*/ 	.byte	0x03, 0x5f
        /*0052*/ 	.short	0x0101


	//----- nvinfo : EIATTR_VRC_CTA_INIT_COUNT
	.align		4
        /*0054*/ 	.byte	0x02, 0x4a
	.zero		1
	.zero		1


	//----- nvinfo : EIATTR_EXIT_INSTR_OFFSETS
	.align		4
        /*0058*/ 	.byte	0x04, 0x1c
        /*005a*/ 	.short	(.L_115 - .L_114)


	//   ....[0]....
.L_114:
        /*005c*/ 	.word	0x000000d0


	//   ....[1]....
        /*0060*/ 	.word	0x00000f40


	//   ....[2]....
        /*0064*/ 	.word	0x00001c70


	//   ....[3]....
        /*0068*/ 	.word	0x000022a0


	//----- nvinfo : EIATTR_CRS_STACK_SIZE
	.align		4
.L_115:
        /*006c*/ 	.byte	0x04, 0x1e
        /*006e*/ 	.short	(.L_117 - .L_116)
.L_116:
        /*0070*/ 	.word	0x00000000


	//----- nvinfo : EIATTR_CBANK_PARAM_SIZE
	.align		4
.L_117:
        /*0074*/ 	.byte	0x03, 0x19
        /*0076*/ 	.short	0x0014


	//----- nvinfo : EIATTR_PARAM_CBANK
	.align		4
        /*0078*/ 	.byte	0x04, 0x0a
        /*007a*/ 	.short	(.L_119 - .L_118)
	.align		4
.L_118:
        /*007c*/ 	.word	index@(.nv.constant0._Z7softmaxPdiii)
        /*0080*/ 	.short	0x0380
        /*0082*/ 	.short	0x0014


	//----- nvinfo : EIATTR_SW_WAR
	.align		4
.L_119:
        /*0084*/ 	.byte	0x04, 0x36
        /*0086*/ 	.short	(.L_121 - .L_120)
.L_120:
        /*0088*/ 	.word	0x00000008
.L_121:


//--------------------- .nv.info._Z24produto_interno_escaladoPdS_S_iiidi --------------------------
	.section	.nv.info._Z24produto_interno_escaladoPdS_S_iiidi,"",@"SHT_CUDA_INFO"
	.sectionflags	@""
	.align	4


	//----- nvinfo : EIATTR_CUDA_API_VERSION
	.align		4
        /*0000*/ 	.byte	0x04, 0x37
        /*0002*/ 	.short	(.L_123 - .L_122)
.L_122:
        /*0004*/ 	.word	0x00000082


	//----- nvinfo : EIATTR_KPARAM_INFO
	.align		4
.L_123:
        /*0008*/ 	.byte	0x04, 0x17
        /*000a*/ 	.short	(.L_125 - .L_124)
.L_124:
        /*000c*/ 	.word	0x00000000
        /*0010*/ 	.short	0x0007
        /*0012*/ 	.short	0x0030
        /*0014*/ 	.byte	0x00, 0xf0, 0x11, 0x00


	//----- nvinfo : EIATTR_KPARAM_INFO
	.align		4
.L_125:
        /*0018*/ 	.byte	0x04, 0x17
        /*001a*/ 	.short	(.L_127 - .L_126)
.L_126:
        /*001c*/ 	.word	0x00000000
        /*0020*/ 	.short	0x0006
        /*0022*/ 	.short	0x0028
        /*0024*/ 	.byte	0x00, 0xf0, 0x21, 0x00


	//----- nvinfo : EIATTR_KPARAM_INFO
	.align		4
.L_127:
        /*0028*/ 	.byte	0x04, 0x17
        /*002a*/ 	.short	(.L_129 - .L_128)
.L_128:
        /*002c*/ 	.word	0x00000000
        /*0030*/ 	.short	0x0005
        /*0032*/ 	.short	0x0020
        /*0034*/ 	.byte	0x00, 0xf0, 0x11, 0x00


	//----- nvinfo : EIATTR_KPARAM_INFO
	.align		4
.L_129:
        /*0038*/ 	.byte	0x04, 0x17
        /*003a*/ 	.short	(.L_131 - .L_130)
.L_130:
        /*003c*/ 	.word	0x00000000
        /*0040*/ 	.short	0x0004
        /*0042*/ 	.short	0x001c
        /*0044*/ 	.byte	0x00, 0xf0, 0x11, 0x00


	//----- nvinfo : EIATTR_KPARAM_INFO
	.align		4
.L_131:
        /*0048*/ 	.byte	0x04, 0x17
        /*004a*/ 	.short	(.L_133 - .L_132)
.L_132:
        /*004c*/ 	.word	0x00000000
        /*0050*/ 	.short	0x0003
        /*0052*/ 	.short	0x0018
        /*0054*/ 	.byte	0x00, 0xf0, 0x11, 0x00


	//----- nvinfo : EIATTR_KPARAM_INFO
	.align		4
.L_133:
        /*0058*/ 	.byte	0x04, 0x17
        /*005a*/ 	.short	(.L_135 - .L_134)
.L_134:
        /*005c*/ 	.word	0x00000000
        /*0060*/ 	.short	0x0002
        /*0062*/ 	.short	0x0010
        /*0064*/ 	.byte	0x00, 0xf5, 0x21, 0x00


	//----- nvinfo : EIATTR_KPARAM_INFO
	.align		4
.L_135:
        /*0068*/ 	.byte	0x04, 0x17
        /*006a*/ 	.short	(.L_137 - .L_136)
.L_136:
        /*006c*/ 	.word	0x00000000
        /*0070*/ 	.short	0x0001
        /*0072*/ 	.short	0x0008
        /*0074*/ 	.byte	0x00, 0xf5, 0x21, 0x00


	//----- nvinfo : EIATTR_KPARAM_INFO
	.align		4
.L_137:
        /*0078*/ 	.byte	0x04, 0x17
        /*007a*/ 	.short	(.L_139 - .L_138)
.L_138:
        /*007c*/ 	.word	0x00000000
        /*0080*/ 	.short	0x0000
        /*0082*/ 	.short	0x0000
        /*0084*/ 	.byte	0x00, 0xf5, 0x21, 0x00


	//----- nvinfo : EIATTR_SPARSE_MMA_MASK
	.align		4
.L_139:
        /*0088*/ 	.byte	0x03, 0x50
        /*008a*/ 	.short	0x0000


	//----- nvinfo : EIATTR_MAXREG_COUNT
	.align		4
        /*008c*/ 	.byte	0x03, 0x1b
        /*008e*/ 	.short	0x00ff


	//----- nvinfo : EIATTR_MERCURY_ISA_VERSION
	.align		4
        /*0090*/ 	.byte	0x03, 0x5f
        /*0092*/ 	.short	0x0101


	//----- nvinfo : EIATTR_VRC_CTA_INIT_COUNT
	.align		4
        /*0094*/ 	.byte	0x02, 0x4a
	.zero		1
	.zero		1


	//----- nvinfo : EIATTR_EXIT_INSTR_OFFSETS
	.align		4
        /*0098*/ 	.byte	0x04, 0x1c
        /*009a*/ 	.short	(.L_141 - .L_140)


	//   ....[0]....
.L_140:
        /*009c*/ 	.word	0x00000130


	//   ....[1]....
        /*00a0*/ 	.word	0x00000a90


	//   ....[2]....
        /*00a4*/ 	.word	0x00000b10


	//----- nvinfo : EIATTR_CRS_STACK_SIZE
	.align		4
.L_141:
        /*00a8*/ 	.byte	0x04, 0x1e
        /*00aa*/ 	.short	(.L_143 - .L_142)
.L_142:
        /*00ac*/ 	.word	0x00000000


	//----- nvinfo : EIATTR_CBANK_PARAM_SIZE
	.align		4
.L_143:
        /*00b0*/ 	.byte	0x03, 0x19
        /*00b2*/ 	.short	0x0034


	//----- nvinfo : EIATTR_PARAM_CBANK
	.align		4
        /*00b4*/ 	.byte	0x04, 0x0a
        /*00b6*/ 	.short	(.L_145 - .L_144)
	.align		4
.L_144:
        /*00b8*/ 	.word	index@(.nv.constant0._Z24produto_interno_escaladoPdS_S_iiidi)
        /*00bc*/ 	.short	0x0380
        /*00be*/ 	.short	0x0034


	//----- nvinfo : EIATTR_SW_WAR
	.align		4
.L_145:
        /*00c0*/ 	.byte	0x04, 0x36
        /*00c2*/ 	.short	(.L_147 - .L_146)
.L_146:
        /*00c4*/ 	.word	0x00000008
.L_147:


//--------------------- .nv.info._Z8transporPdS_iii --------------------------
	.section	.nv.info._Z8transporPdS_iii,"",@"SHT_CUDA_INFO"
	.sectionflags	@""
	.align	4


	//----- nvinfo : EIATTR_CUDA_API_VERSION
	.align		4
        /*0000*/ 	.byte	0x04, 0x37
        /*0002*/ 	.short	(.L_149 - .L_148)
.L_148:
        /*0004*/ 	.word	0x00000082


	//----- nvinfo : EIATTR_KPARAM_INFO
	.align		4
.L_149:
        /*0008*/ 	.byte	0x04, 0x17
        /*000a*/ 	.short	(.L_151 - .L_150)
.L_150:
        /*000c*/ 	.word	0x00000000
        /*0010*/ 	.short	0x0004
        /*0012*/ 	.short	0x0018
        /*0014*/ 	.byte	0x00, 0xf0, 0x11, 0x00


	//----- nvinfo : EIATTR_KPARAM_INFO
	.align		4
.L_151:
        /*0018*/ 	.byte	0x04, 0x17
        /*001a*/ 	.short	(.L_153 - .L_152)
.L_152:
        /*001c*/ 	.word	0x00000000
        /*0020*/ 	.short	0x0003
        /*0022*/ 	.short	0x0014
        /*0024*/ 	.byte	0x00, 0xf0, 0x11, 0x00


	//----- nvinfo : EIATTR_KPARAM_INFO
	.align		4
.L_153:
        /*0028*/ 	.byte	0x04, 0x17
        /*002a*/ 	.short	(.L_155 - .L_154)
.L_154:
        /*002c*/ 	.word	0x00000000
        /*0030*/ 	.short	0x0002
        /*0032*/ 	.short	0x0010
        /*0034*/ 	.byte	0x00, 0xf0, 0x11, 0x00


	//----- nvinfo : EIATTR_KPARAM_INFO
	.align		4
.L_155:
        /*0038*/ 	.byte	0x04, 0x17
        /*003a*/ 	.short	(.L_157 - .L_156)
.L_156:
        /*003c*/ 	.word	0x00000000
        /*0040*/ 	.short	0x0001
        /*0042*/ 	.short	0x0008
        /*0044*/ 	.byte	0x00, 0xf5, 0x21, 0x00


	//----- nvinfo : EIATTR_KPARAM_INFO
	.align		4
.L_157:
        /*0048*/ 	.byte	0x04, 0x17
        /*004a*/ 	.short	(.L_159 - .L_158)
.L_158:
        /*004c*/ 	.word	0x00000000
        /*0050*/ 	.short	0x0000
        /*0052*/ 	.short	0x0000
        /*0054*/ 	.byte	0x00, 0xf5, 0x21, 0x00


	//----- nvinfo : EIATTR_SPARSE_MMA_MASK
	.align		4
.L_159:
        /*0058*/ 	.byte	0x03, 0x50
        /*005a*/ 	.short	0x0000


	//----- nvinfo : EIATTR_MAXREG_COUNT
	.align		4
        /*005c*/ 	.byte	0x03, 0x1b
        /*005e*/ 	.short	0x00ff


	//----- nvinfo : EIATTR_MERCURY_ISA_VERSION
	.align		4
        /*0060*/ 	.byte	0x03, 0x5f
        /*0062*/ 	.short	0x0101


	//----- nvinfo : EIATTR_VRC_CTA_INIT_COUNT
	.align		4
        /*0064*/ 	.byte	0x02, 0x4a
	.zero		1
	.zero		1


	//----- nvinfo : EIATTR_EXIT_INSTR_OFFSETS
	.align		4
        /*0068*/ 	.byte	0x04, 0x1c
        /*006a*/ 	.short	(.L_161 - .L_160)


	//   ....[0]....
.L_160:
        /*006c*/ 	.word	0x00000120


	//   ....[1]....
        /*0070*/ 	.word	0x000001e0


	//----- nvinfo : EIATTR_CBANK_PARAM_SIZE
	.align		4
.L_161:
        /*0074*/ 	.byte	0x03, 0x19
        /*0076*/ 	.short	0x001c


	//----- nvinfo : EIATTR_PARAM_CBANK
	.align		4
        /*0078*/ 	.byte	0x04, 0x0a
        /*007a*/ 	.short	(.L_163 - .L_162)
	.align		4
.L_162:
        /*007c*/ 	.word	index@(.nv.constant0._Z8transporPdS_iii)
        /*0080*/ 	.short	0x0380
        /*0082*/ 	.short	0x001c


	//----- nvinfo : EIATTR_SW_WAR
	.align		4
.L_163:
        /*0084*/ 	.byte	0x04, 0x36
        /*0086*/ 	.short	(.L_165 - .L_164)
.L_164:
        /*0088*/ 	.word	0x00000008
.L_165:


//--------------------- .nv.info._Z20transformacao_linearPdS_S_iiii --------------------------
	.section	.nv.info._Z20transformacao_linearPdS_S_iiii,"",@"SHT_CUDA_INFO"
	.sectionflags	@""
	.align	4


	//----- nvinfo : EIATTR_CUDA_API_VERSION
	.align		4
        /*0000*/ 	.byte	0x04, 0x37
        /*0002*/ 	.short	(.L_167 - .L_166)
.L_166:
        /*0004*/ 	.word	0x00000082


	//----- nvinfo : EIATTR_KPARAM_INFO
	.align		4
.L_167:
        /*0008*/ 	.byte	0x04, 0x17
        /*000a*/ 	.short	(.L_169 - .L_168)
.L_168:
        /*000c*/ 	.word	0x00000000
        /*0010*/ 	.short	0x0006
        /*0012*/ 	.short	0x0024
        /*0014*/ 	.byte	0x00, 0xf0, 0x11, 0x00


	//----- nvinfo : EIATTR_KPARAM_INFO
	.align		4
.L_169:
        /*0018*/ 	.byte	0x04, 0x17
        /*001a*/ 	.short	(.L_171 - .L_170)
.L_170:
        /*001c*/ 	.word	0x00000000
        /*0020*/ 	.short	0x0005
        /*0022*/ 	.short	0x0020
        /*0024*/ 	.byte	0x00, 0xf0, 0x11, 0x00


	//----- nvinfo : EIATTR_KPARAM_INFO
	.align		4
.L_171:
        /*0028*/ 	.byte	0x04, 0x17
        /*002a*/ 	.short	(.L_173 - .L_172)
.L_172:
        /*002c*/ 	.word	0x00000000
        /*0030*/ 	.short	0x0004
        /*0032*/ 	.short	0x001c
        /*0034*/ 	.byte	0x00, 0xf0, 0x11, 0x00


	//----- nvinfo : EIATTR_KPARAM_INFO
	.align		4
.L_173:
        /*0038*/ 	.byte	0x04, 0x17
        /*003a*/ 	.short	(.L_175 - .L_174)
.L_174:
        /*003c*/ 	.word	0x00000000
        /*0040*/ 	.short	0x0003
        /*0042*/ 	.short	0x0018
        /*0044*/ 	.byte	0x00, 0xf0, 0x11, 0x00


	//----- nvinfo : EIATTR_KPARAM_INFO
	.align		4
.L_175:
        /*0048*/ 	.byte	0x04, 0x17
        /*004a*/ 	.short	(.L_177 - .L_176)
.L_176:
        /*004c*/ 	.word	0x00000000
        /*0050*/ 	.short	0x0002
        /*0052*/ 	.short	0x0010
        /*0054*/ 	.byte	0x00, 0xf5, 0x21, 0x00


	//----- nvinfo : EIATTR_KPARAM_INFO
	.align		4
.L_177:
        /*0058*/ 	.byte	0x04, 0x17
        /*005a*/ 	.short	(.L_179 - .L_178)
.L_178:
        /*005c*/ 	.word	0x00000000
        /*0060*/ 	.short	0x0001
        /*0062*/ 	.short	0x0008
        /*0064*/ 	.byte	0x00, 0xf5, 0x21, 0x00


	//----- nvinfo : EIATTR_KPARAM_INFO
	.align		4
.L_179:
        /*0068*/ 	.byte	0x04, 0x17
        /*006a*/ 	.short	(.L_181 - .L_180)
.L_180:
        /*006c*/ 	.word	0x00000000
        /*0070*/ 	.short	0x0000
        /*0072*/ 	.short	0x0000
        /*0074*/ 	.byte	0x00, 0xf5, 0x21, 0x00


	//----- nvinfo : EIATTR_SPARSE_MMA_MASK
	.align		4
.L_181:
        /*0078*/ 	.byte	0x03, 0x50
        /*007a*/ 	.short	0x0000


	//----- nvinfo : EIATTR_MAXREG_COUNT
	.align		4
        /*007c*/ 	.byte	0x03, 0x1b
        /*007e*/ 	.short	0x00ff


	//----- nvinfo : EIATTR_MERCURY_ISA_VERSION
	.align		4
        /*0080*/ 	.byte	0x03, 0x5f
        /*0082*/ 	.short	0x0101


	//----- nvinfo : EIATTR_VRC_CTA_INIT_COUNT
	.align		4
        /*0084*/ 	.byte	0x02, 0x4a
	.zero		1
	.zero		1


	//----- nvinfo : EIATTR_EXIT_INSTR_OFFSETS
	.align		4
        /*0088*/ 	.byte	0x04, 0x1c
        /*008a*/ 	.short	(.L_183 - .L_182)


	//   ....[0]....
.L_182:
        /*008c*/ 	.word	0x00000120


	//   ....[1]....
        /*0090*/ 	.word	0x00000c70


	//----- nvinfo : EIATTR_CBANK_PARAM_SIZE
	.align		4
.L_183:
        /*0094*/ 	.byte	0x03, 0x19
        /*0096*/ 	.short	0x0028


	//----- nvinfo : EIATTR_PARAM_CBANK
	.align		4
        /*0098*/ 	.byte	0x04, 0x0a
        /*009a*/ 	.short	(.L_185 - .L_184)
	.align		4
.L_184:
        /*009c*/ 	.word	index@(.nv.constant0._Z20transformacao_linearPdS_S_iiii)
        /*00a0*/ 	.short	0x0380
        /*00a2*/ 	.short	0x0028


	//----- nvinfo : EIATTR_SW_WAR
	.align		4
.L_185:
        /*00a4*/ 	.byte	0x04, 0x36
        /*00a6*/ 	.short	(.L_187 - .L_186)
.L_186:
        /*00a8*/ 	.word	0x00000008
.L_187:


//--------------------- .nv.callgraph             --------------------------
	.section	.nv.callgraph,"",@"SHT_CUDA_CALLGRAPH"
	.align	4
	.sectionentsize	8
	.align		4
        /*0000*/ 	.word	0x00000000
	.align		4
        /*0004*/ 	.word	0xffffffff
	.align		4
        /*0008*/ 	.word	0x00000000
	.align		4
        /*000c*/ 	.word	0xfffffffe
	.align		4
        /*0010*/ 	.word	0x00000000
	.align		4
        /*0014*/ 	.word	0xfffffffd
	.align		4
        /*0018*/ 	.word	0x00000000
	.align		4
        /*001c*/ 	.word	0xfffffffc


//--------------------- .text._Z12matmul_finalPdS_S_ii --------------------------
	.section	.text._Z12matmul_finalPdS_S_ii,"ax",@progbits
	.align	128
        .global         _Z12matmul_finalPdS_S_ii
        .type           _Z12matmul_finalPdS_S_ii,@function
        .size           _Z12matmul_finalPdS_S_ii,(.L_x_74 - _Z12matmul_finalPdS_S_ii)
        .other          _Z12matmul_finalPdS_S_ii,@"STO_CUDA_ENTRY STV_DEFAULT"
_Z12matmul_finalPdS_S_ii:
.text._Z12matmul_finalPdS_S_ii:
[----:B------:R-:W-:Y:S01]  /*0000*/  LDC R1, c[0x0][0x37c] ;  /* 0x0000df00ff017b82 */ /* 0x000fe20000000800 */
[----:B------:R-:W0:Y:S01]  /*0010*/  S2R R0, SR_TID.Y ;  /* 0x0000000000007919 */ /* 0x000e220000002200 */
[----:B------:R-:W1:Y:S01]  /*0020*/  LDCU UR4, c[0x0][0x360] ;  /* 0x00006c00ff0477ac */ /* 0x000e620008000800 */
[----:B------:R-:W0:Y:S01]  /*0030*/  S2R R3, SR_CTAID.Y ;  /* 0x0000000000037919 */ /* 0x000e220000002600 */
[----:B------:R-:W0:Y:S01]  /*0040*/  LDCU UR5, c[0x0][0x364] ;  /* 0x00006c80ff0577ac */ /* 0x000e220008000800 */
[----:B------:R-:W1:Y:S01]  /*0050*/  S2R R19, SR_TID.X ;  /* 0x0000000000137919 */ /* 0x000e620000002100 */
[----:B------:R-:W2:Y:S01]  /*0060*/  LDCU.64 UR18, c[0x0][0x398] ;  /* 0x00007300ff1277ac */ /* 0x000ea20008000a00 */
[----:B------:R-:W1:Y:S01]  /*0070*/  S2R R2, SR_CTAID.X ;  /* 0x0000000000027919 */ /* 0x000e620000002500 */
[----:B0-----:R-:W-:-:S05]  /*0080*/  IMAD R0, R3, UR5, R0 ;  /* 0x0000000503007c24 */ /* 0x001fca000f8e0200 */
[----:B--2---:R-:W-:Y:S01]  /*0090*/  ISETP.GE.AND P0, PT, R0, UR18, PT ;  /* 0x0000001200007c0c */ /* 0x004fe2000bf06270 */
[----:B-1----:R-:W-:-:S05]  /*00a0*/  IMAD R19, R2, UR4, R19 ;  /* 0x0000000402137c24 */ /* 0x002fca000f8e0213 */
[----:B------:R-:W-:-:S13]  /*00b0*/  ISETP.GE.OR P0, PT, R19, UR19, P0 ;  /* 0x0000001313007c0c */ /* 0x000fda0008706670 */
[----:B------:R-:W-:Y:S05]  /*00c0*/  @P0 EXIT ;  /* 0x000000000000094d */ /* 0x000fea0003800000 */
[----:B------:R-:W-:Y:S01]  /*00d0*/  UISETP.GE.AND UP0, UPT, UR19, 0x1, UPT ;  /* 0x000000011300788c */ /* 0x000fe2000bf06270 */
[----:B------:R-:W-:Y:S01]  /*00e0*/  CS2R R12, SRZ ;  /* 0x00000000000c7805 */ /* 0x000fe2000001ff00 */
[----:B------:R-:W0:Y:S07]  /*00f0*/  LDCU.64 UR16, c[0x0][0x358] ;  /* 0x00006b00ff1077ac */ /* 0x000e2e0008000a00 */
[----:B------:R-:W-:Y:S05]  /*0100*/  BRA.U !UP0, `(.L_x_0) ;  /* 0x0000000908687547 */ /* 0x000fea000b800000 */
[----:B------:R-:W-:Y:S02]  /*0110*/  UISETP.GE.U32.AND UP0, UPT, UR19, 0x8, UPT ;  /* 0x000000081300788c */ /* 0x000fe4000bf06070 */
[----:B------:R-:W-:Y:S01]  /*0120*/  IMAD R5, R0, UR19, RZ ;  /* 0x0000001300057c24 */ /* 0x000fe2000f8e02ff */
[----:B------:R-:W-:Y:S01]  /*0130*/  CS2R R12, SRZ ;  /* 0x00000000000c7805 */ /* 0x000fe2000001ff00 */
[----:B------:R-:W-:-:S05]  /*0140*/  UMOV UR4, URZ ;  /* 0x000000ff00047c82 */ /* 0x000fca0008000000 */
[----:B------:R-:W-:Y:S05]  /*0150*/  BRA.U !UP0, `(.L_x_1) ;  /* 0x00000005080c7547 */ /* 0x000fea000b800000 */
[----:B------:R-:W1:Y:S01]  /*0160*/  LDCU.128 UR20, c[0x0][0x380] ;  /* 0x00007000ff1477ac */ /* 0x000e620008000c00 */
[----:B------:R-:W-:Y:S02]  /*0170*/  MOV R18, R19 ;  /* 0x0000001300127202 */ /* 0x000fe40000000f00 */
[----:B------:R-:W-:Y:S01]  /*0180*/  CS2R R12, SRZ ;  /* 0x00000000000c7805 */ /* 0x000fe2000001ff00 */
[----:B------:R-:W-:-:S04]  /*0190*/  ULOP3.LUT UR4, UR19, 0x7ffffff8, URZ, 0xc0, !UPT ;  /* 0x7ffffff813047892 */ /* 0x000fc8000f8ec0ff */
[----:B------:R-:W-:Y:S01]  /*01a0*/  UIADD3 UR4, UPT, UPT, -UR4, URZ, URZ ;  /* 0x000000ff04047290 */ /* 0x000fe2000fffe1ff */
[----:B-1----:R-:W-:Y:S01]  /*01b0*/  MOV R2, UR20 ;  /* 0x0000001400027c02 */ /* 0x002fe20008000f00 */
[----:B------:R-:W-:Y:S01]  /*01c0*/  UIMAD.WIDE.U32 UR6, UR19, 0x10, UR22 ;  /* 0x00000010130678a5 */ /* 0x000fe2000f8e0016 */
[----:B------:R-:W-:Y:S01]  /*01d0*/  MOV R3, UR21 ;  /* 0x0000001500037c02 */ /* 0x000fe20008000f00 */
[----:B------:R-:W-:Y:S02]  /*01e0*/  UIMAD.WIDE.U32 UR8, UR19, 0x18, UR22 ;  /* 0x00000018130878a5 */ /* 0x000fe4000f8e0016 */
[----:B------:R-:W-:Y:S01]  /*01f0*/  UIMAD.WIDE.U32 UR10, UR19, 0x20, UR22 ;  /* 0x00000020130a78a5 */ /* 0x000fe2000f8e0016 */
[----:B------:R-:W-:Y:S01]  /*0200*/  IMAD.WIDE.U32 R2, R5, 0x8, R2 ;  /* 0x0000000805027825 */ /* 0x000fe200078e0002 */
[----:B------:R-:W-:Y:S02]  /*0210*/  UIMAD.WIDE.U32 UR12, UR19, 0x30, UR22 ;  /* 0x00000030130c78a5 */ /* 0x000fe4000f8e0016 */
[----:B------:R-:W-:Y:S01]  /*0220*/  UIMAD.WIDE.U32 UR14, UR19, 0x38, UR22 ;  /* 0x00000038130e78a5 */ /* 0x000fe2000f8e0016 */
[----:B------:R-:W-:-:S05]  /*0230*/  IADD3 R8, P0, PT, R2, 0x20, RZ ;  /* 0x0000002002087810 */ /* 0x000fca0007f1e0ff */
[----:B------:R-:W-:-:S08]  /*0240*/  IMAD.X R9, RZ, RZ, R3, P0 ;  /* 0x000000ffff097224 */ /* 0x000fd000000e0603 */
.L_x_2:
[----:B------:R-:W-:Y:S01]  /*0250*/  HFMA2 R17, -RZ, RZ, 0, 4.76837158203125e-07 ;  /* 0x00000008ff117431 */ /* 0x000fe200000001ff */
[----:B------:R-:W-:Y:S01]  /*0260*/  UIMAD.WIDE.U32 UR20, UR19, 0x8, UR22 ;  /* 0x00000008131478a5 */ /* 0x000fe2000f8e0016 */
[----:B------:R-:W-:Y:S01]  /*0270*/  IMAD.MOV.U32 R2, RZ, RZ, R8 ;  /* 0x000000ffff027224 */ /* 0x000fe200078e0008 */
[----:B------:R-:W-:Y:S02]  /*0280*/  MOV R3, R9 ;  /* 0x0000000900037202 */ /* 0x000fe40000000f00 */
[----:B------:R-:W-:-:S03]  /*0290*/  IMAD.WIDE R16, R18, R17, UR22 ;  /* 0x0000001612107e25 */ /* 0x000fc6000f8e0211 */
[----:B0-----:R-:W2:Y:S01]  /*02a0*/  LDG.E.64 R14, desc[UR16][R2.64+-0x20] ;  /* 0xffffe010020e7981 */ /* 0x001ea2000c1e1b00 */
[----:B------:R-:W-:Y:S01]  /*02b0*/  MOV R20, UR20 ;  /* 0x0000001400147c02 */ /* 0x000fe20008000f00 */
[----:B------:R-:W-:Y:S02]  /*02c0*/  IMAD.U32 R21, RZ, RZ, UR21 ;  /* 0x00000015ff157e24 */ /* 0x000fe4000f8e00ff */
[----:B------:R-:W2:Y:S01]  /*02d0*/  LDG.E.64 R24, desc[UR16][R16.64] ;  /* 0x0000001010187981 */ /* 0x000ea2000c1e1b00 */
[----:B------:R-:W-:Y:S02]  /*02e0*/  HFMA2 R7, -RZ, RZ, 0, 4.76837158203125e-07 ;  /* 0x00000008ff077431 */ /* 0x000fe400000001ff */
[----:B------:R-:W-:Y:S01]  /*02f0*/  IMAD.WIDE R20, R18, 0x8, R20 ;  /* 0x0000000812147825 */ /* 0x000fe200078e0214 */
[----:B------:R-:W3:Y:S01]  /*0300*/  LDG.E.64 R22, desc[UR16][R2.64+-0x18] ;  /* 0xffffe81002167981 */ /* 0x000ee2000c1e1b00 */
[----:B------:R-:W-:-:S03]  /*0310*/  MOV R9, 0x8 ;  /* 0x0000000800097802 */ /* 0x000fc60000000f00 */
[----:B------:R-:W4:Y:S04]  /*0320*/  LDG.E.64 R4, desc[UR16][R2.64+-0x10] ;  /* 0xfffff01002047981 */ /* 0x000f28000c1e1b00 */
[----:B------:R-:W3:Y:S01]  /*0330*/  LDG.E.64 R20, desc[UR16][R20.64] ;  /* 0x0000001014147981 */ /* 0x000ee2000c1e1b00 */
[----:B------:R-:W-:-:S03]  /*0340*/  IMAD.WIDE R6, R18, R7, UR6 ;  /* 0x0000000612067e25 */ /* 0x000fc6000f8e0207 */
[----:B------:R-:W5:Y:S04]  /*0350*/  LDG.E.64 R10, desc[UR16][R2.64+-0x8] ;  /* 0xfffff810020a7981 */ /* 0x000f68000c1e1b00 */
[----:B------:R-:W4:Y:S01]  /*0360*/  LDG.E.64 R6, desc[UR16][R6.64] ;  /* 0x0000001006067981 */ /* 0x000f22000c1e1b00 */
[----:B------:R-:W-:-:S06]  /*0370*/  IMAD.WIDE R8, R18, R9, UR8 ;  /* 0x0000000812087e25 */ /* 0x000fcc000f8e0209 */
[----:B------:R-:W5:Y:S01]  /*0380*/  LDG.E.64 R8, desc[UR16][R8.64] ;  /* 0x0000001008087981 */ /* 0x000f62000c1e1b00 */
[----:B------:R-:W-:Y:S01]  /*0390*/  IMAD.MOV.U32 R27, RZ, RZ, 0x8 ;  /* 0x00000008ff1b7424 */ /* 0x000fe200078e00ff */
[----:B--2---:R-:W-:-:S03]  /*03a0*/  DFMA R24, R14, R24, R12 ;  /* 0x000000180e18722b */ /* 0x004fc6000000000c */
[C---:B------:R-:W-:Y:S01]  /*03b0*/  IMAD.WIDE R12, R18.reuse, R27, UR10 ;  /* 0x0000000a120c7e25 */ /* 0x040fe2000f8e021b */
[----:B------:R-:W-:Y:S01]  /*03c0*/  MOV R27, UR19 ;  /* 0x00000013001b7c02 */ /* 0x000fe20008000f00 */
[----:B------:R-:W2:Y:S04]  /*03d0*/  LDG.E.64 R14, desc[UR16][R2.64] ;  /* 0x00000010020e7981 */ /* 0x000ea8000c1e1b00 */
[----:B------:R-:W2:Y:S01]  /*03e0*/  LDG.E.64 R12, desc[UR16][R12.64] ;  /* 0x000000100c0c7981 */ /* 0x000ea2000c1e1b00 */
[----:B------:R-:W-:Y:S01]  /*03f0*/  IMAD.WIDE.U32 R16, R27, 0x28, R16 ;  /* 0x000000281b107825 */ /* 0x000fe200078e0010 */
[----:B---3--:R-:W-:Y:S01]  /*0400*/  DFMA R22, R22, R20, R24 ;  /* 0x000000141616722b */ /* 0x008fe20000000018 */
[----:B------:R-:W-:Y:S01]  /*0410*/  MOV R25, 0x8 ;  /* 0x0000000800197802 */ /* 0x000fe20000000f00 */
[----:B------:R-:W3:Y:S04]  /*0420*/  LDG.E.64 R20, desc[UR16][R2.64+0x8] ;  /* 0x0000081002147981 */ /* 0x000ee8000c1e1b00 */
[----:B------:R-:W3:Y:S01]  /*0430*/  LDG.E.64 R16, desc[UR16][R16.64] ;  /* 0x0000001010107981 */ /* 0x000ee2000c1e1b00 */
[----:B------:R-:W-:Y:S01]  /*0440*/  IMAD.WIDE R24, R18, R25, UR12 ;  /* 0x0000000c12187e25 */ /* 0x000fe2000f8e0219 */
[----:B----4-:R-:W-:-:S02]  /*0450*/  DFMA R6, R4, R6, R22 ;  /* 0x000000060406722b */ /* 0x010fc40000000016 */
[----:B------:R-:W4:Y:S01]  /*0460*/  LDG.E.64 R4, desc[UR16][R2.64+0x10] ;  /* 0x0000101002047981 */ /* 0x000f22000c1e1b00 */
[----:B------:R-:W-:-:S03]  /*0470*/  IMAD.MOV.U32 R23, RZ, RZ, 0x8 ;  /* 0x00000008ff177424 */ /* 0x000fc600078e00ff */
[----:B------:R-:W4:Y:S01]  /*0480*/  LDG.E.64 R24, desc[UR16][R24.64] ;  /* 0x0000001018187981 */ /* 0x000f22000c1e1b00 */
[----:B------:R-:W-:Y:S01]  /*0490*/  IMAD.WIDE R22, R18, R23, UR14 ;  /* 0x0000000e12167e25 */ /* 0x000fe2000f8e0217 */
[----:B-----5:R-:W-:Y:S02]  /*04a0*/  DFMA R8, R10, R8, R6 ;  /* 0x000000080a08722b */ /* 0x020fe40000000006 */
[----:B------:R-:W5:Y:S04]  /*04b0*/  LDG.E.64 R6, desc[UR16][R2.64+0x18] ;  /* 0x0000181002067981 */ /* 0x000f68000c1e1b00 */
[----:B------:R-:W5:Y:S01]  /*04c0*/  LDG.E.64 R22, desc[UR16][R22.64] ;  /* 0x0000001016167981 */ /* 0x000f62000c1e1b00 */
[----:B------:R-:W-:-:S04]  /*04d0*/  UIADD3 UR4, UPT, UPT, UR4, 0x8, URZ ;  /* 0x0000000804047890 */ /* 0x000fc8000fffe0ff */
[----:B------:R-:W-:Y:S01]  /*04e0*/  UISETP.NE.AND UP0, UPT, UR4, URZ, UPT ;  /* 0x000000ff0400728c */ /* 0x000fe2000bf05270 */
[----:B--2---:R-:W-:-:S08]  /*04f0*/  DFMA R8, R14, R12, R8 ;  /* 0x0000000c0e08722b */ /* 0x004fd00000000008 */
[----:B---3--:R-:W-:-:S08]  /*0500*/  DFMA R8, R20, R16, R8 ;  /* 0x000000101408722b */ /* 0x008fd00000000008 */
[----:B----4-:R-:W-:Y:S01]  /*0510*/  DFMA R4, R4, R24, R8 ;  /* 0x000000180404722b */ /* 0x010fe20000000008 */
[----:B------:R-:W-:-:S07]  /*0520*/  IADD3 R8, P0, PT, R2, 0x40, RZ ;  /* 0x0000004002087810 */ /* 0x000fce0007f1e0ff */
[----:B-----5:R-:W-:Y:S01]  /*0530*/  DFMA R12, R6, R22, R4 ;  /* 0x00000016060c722b */ /* 0x020fe20000000004 */
[----:B------:R-:W-:Y:S02]  /*0540*/  MOV R5, UR19 ;  /* 0x0000001300057c02 */ /* 0x000fe40008000f00 */
[----:B------:R-:W-:-:S03]  /*0550*/  IADD3.X R9, PT, PT, RZ, R3, RZ, P0, !PT ;  /* 0x00000003ff097210 */ /* 0x000fc600007fe4ff */
[----:B------:R-:W-:Y:S01]  /*0560*/  IMAD R18, R5, 0x8, R18 ;  /* 0x0000000805127824 */ /* 0x000fe200078e0212 */
[----:B------:R-:W-:Y:S06]  /*0570*/  BRA.U UP0, `(.L_x_2) ;  /* 0xfffffffd00347547 */ /* 0x000fec000b83ffff */
[----:B------:R-:W-:-:S12]  /*0580*/  ULOP3.LUT UR4, UR19, 0x7ffffff8, URZ, 0xc0, !UPT ;  /* 0x7ffffff813047892 */ /* 0x000fd8000f8ec0ff */
.L_x_1:
[----:B------:R-:W-:-:S04]  /*0590*/  ULOP3.LUT UR6, UR19, 0x7, URZ, 0xc0, !UPT ;  /* 0x0000000713067892 */ /* 0x000fc8000f8ec0ff */
[----:B------:R-:W-:-:S09]  /*05a0*/  UISETP.NE.AND UP0, UPT, UR6, URZ, UPT ;  /* 0x000000ff0600728c */ /* 0x000fd2000bf05270 */
[----:B------:R-:W-:Y:S05]  /*05b0*/  BRA.U !UP0, `(.L_x_0) ;  /* 0x00000005083c7547 */ /* 0x000fea000b800000 */
[----:B------:R-:W-:Y:S01]  /*05c0*/  UISETP.GE.U32.AND UP0, UPT, UR6, 0x4, UPT ;  /* 0x000000040600788c */ /* 0x000fe2000bf06070 */
[----:B------:R-:W-:Y:S01]  /*05d0*/  IMAD R2, R0, UR19, RZ ;  /* 0x0000001300027c24 */ /* 0x000fe2000f8e02ff */
[----:B------:R-:W-:-:S04]  /*05e0*/  ULOP3.LUT UR5, UR19, 0x3, URZ, 0xc0, !UPT ;  /* 0x0000000313057892 */ /* 0x000fc8000f8ec0ff */
[----:B------:R-:W-:-:S03]  /*05f0*/  UISETP.NE.AND UP1, UPT, UR5, URZ, UPT ;  /* 0x000000ff0500728c */ /* 0x000fc6000bf25270 */
[----:B------:R-:W-:Y:S08]  /*0600*/  BRA.U !UP0, `(.L_x_3) ;  /* 0x00000001087c7547 */ /* 0x000ff0000b800000 */
[----:B------:R-:W1:Y:S01]  /*0610*/  LDC.64 R6, c[0x0][0x380] ;  /* 0x0000e000ff067b82 */ /* 0x000e620000000a00 */
[----:B------:R-:W2:Y:S01]  /*0620*/  LDCU.64 UR6, c[0x0][0x380] ;  /* 0x00007000ff0677ac */ /* 0x000ea20008000a00 */
[----:B------:R-:W-:Y:S02]  /*0630*/  MOV R4, UR4 ;  /* 0x0000000400047c02 */ /* 0x000fe40008000f00 */
[C---:B------:R-:W-:Y:S02]  /*0640*/  IADD3 R3, PT, PT, R2.reuse, UR4, RZ ;  /* 0x0000000402037c10 */ /* 0x040fe4000fffe0ff */
[----:B------:R-:W-:Y:S01]  /*0650*/  IADD3 R8, P0, PT, R2, UR4, RZ ;  /* 0x0000000402087c10 */ /* 0x000fe2000ff1e0ff */
[----:B------:R-:W-:Y:S01]  /*0660*/  IMAD R5, R4, UR19, R19 ;  /* 0x0000001304057c24 */ /* 0x000fe2000f8e0213 */
[----:B------:R-:W3:Y:S01]  /*0670*/  LDC.64 R22, c[0x0][0x388] ;  /* 0x0000e200ff167b82 */ /* 0x000ee20000000a00 */
[----:B------:R-:W-:Y:S02]  /*0680*/  MOV R27, UR19 ;  /* 0x00000013001b7c02 */ /* 0x000fe40008000f00 */
[----:B------:R-:W-:Y:S01]  /*0690*/  MOV R29, UR19 ;  /* 0x00000013001d7c02 */ /* 0x000fe20008000f00 */
[----:B-1----:R-:W-:-:S04]  /*06a0*/  IMAD.WIDE.U32 R6, R3, 0x8, R6 ;  /* 0x0000000803067825 */ /* 0x002fc800078e0006 */
[----:B------:R-:W-:Y:S01]  /*06b0*/  IMAD.X R3, RZ, RZ, RZ, P0 ;  /* 0x000000ffff037224 */ /* 0x000fe200000e06ff */
[C---:B--2---:R-:W-:Y:S01]  /*06c0*/  LEA R20, P0, R8.reuse, UR6, 0x3 ;  /* 0x0000000608147c11 */ /* 0x044fe2000f8018ff */
[----:B0-----:R-:W2:Y:S01]  /*06d0*/  LDG.E.64 R6, desc[UR16][R6.64] ;  /* 0x0000001006067981 */ /* 0x001ea2000c1e1b00 */
[----:B---3--:R-:W-:Y:S02]  /*06e0*/  IMAD.WIDE R22, R5, 0x8, R22 ;  /* 0x0000000805167825 */ /* 0x008fe400078e0216 */
[----:B------:R-:W-:-:S03]  /*06f0*/  LEA.HI.X R21, R8, UR7, R3, 0x3, P0 ;  /* 0x0000000708157c11 */ /* 0x000fc600080f1c03 */
[----:B------:R-:W2:Y:S01]  /*0700*/  LDG.E.64 R4, desc[UR16][R22.64] ;  /* 0x0000001016047981 */ /* 0x000ea2000c1e1b00 */
[----:B------:R-:W-:-:S03]  /*0710*/  IMAD.WIDE.U32 R26, R27, 0x8, R22 ;  /* 0x000000081b1a7825 */ /* 0x000fc600078e0016 */
[----:B------:R-:W3:Y:S04]  /*0720*/  LDG.E.64 R8, desc[UR16][R20.64+0x8] ;  /* 0x0000081014087981 */ /* 0x000ee8000c1e1b00 */
[----:B------:R-:W3:Y:S01]  /*0730*/  LDG.E.64 R10, desc[UR16][R26.64] ;  /* 0x000000101a0a7981 */ /* 0x000ee2000c1e1b00 */
[----:B------:R-:W-:-:S03]  /*0740*/  IMAD.WIDE.U32 R28, R29, 0x8, R26 ;  /* 0x000000081d1c7825 */ /* 0x000fc600078e001a */
[----:B------:R-:W4:Y:S01]  /*0750*/  LDG.E.64 R14, desc[UR16][R20.64+0x10] ;  /* 0x00001010140e7981 */ /* 0x000f22000c1e1b00 */
[----:B------:R-:W-:-:S03]  /*0760*/  IMAD.U32 R25, RZ, RZ, UR19 ;  /* 0x00000013ff197e24 */ /* 0x000fc6000f8e00ff */
[----:B------:R-:W4:Y:S01]  /*0770*/  LDG.E.64 R16, desc[UR16][R28.64] ;  /* 0x000000101c107981 */ /* 0x000f22000c1e1b00 */
[----:B------:R-:W-:-:S03]  /*0780*/  IMAD.WIDE.U32 R24, R25, 0x8, R28 ;  /* 0x0000000819187825 */ /* 0x000fc600078e001c */
[----:B------:R-:W5:Y:S04]  /*0790*/  LDG.E.64 R22, desc[UR16][R20.64+0x18] ;  /* 0x0000181014167981 */ /* 0x000f68000c1e1b00 */
[----:B------:R-:W5:Y:S01]  /*07a0*/  LDG.E.64 R24, desc[UR16][R24.64] ;  /* 0x0000001018187981 */ /* 0x000f62000c1e1b00 */
[----:B------:R-:W-:Y:S01]  /*07b0*/  UIADD3 UR4, UPT, UPT, UR4, 0x4, URZ ;  /* 0x0000000404047890 */ /* 0x000fe2000fffe0ff */
[----:B--2---:R-:W-:-:S08]  /*07c0*/  DFMA R4, R6, R4, R12 ;  /* 0x000000040604722b */ /* 0x004fd0000000000c */
[----:B---3--:R-:W-:-:S08]  /*07d0*/  DFMA R4, R8, R10, R4 ;  /* 0x0000000a0804722b */ /* 0x008fd00000000004 */
[----:B----4-:R-:W-:-:S08]  /*07e0*/  DFMA R4, R14, R16, R4 ;  /* 0x000000100e04722b */ /* 0x010fd00000000004 */
[----:B-----5:R-:W-:-:S11]  /*07f0*/  DFMA R12, R22, R24, R4 ;  /* 0x00000018160c722b */ /* 0x020fd60000000004 */
.L_x_3:
[----:B------:R-:W-:Y:S05]  /*0800*/  BRA.U !UP1, `(.L_x_0) ;  /* 0x0000000109a87547 */ /* 0x000fea000b800000 */
[----:B------:R-:W-:Y:S01]  /*0810*/  UISETP.NE.AND UP0, UPT, UR5, 0x1, UPT ;  /* 0x000000010500788c */ /* 0x000fe2000bf05270 */
[----:B------:R-:W-:Y:S01]  /*0820*/  MOV R8, UR4 ;  /* 0x0000000400087c02 */ /* 0x000fe20008000f00 */
[----:B------:R-:W-:Y:S02]  /*0830*/  ULOP3.LUT UR5, UR19, 0x1, URZ, 0xc0, !UPT ;  /* 0x0000000113057892 */ /* 0x000fe4000f8ec0ff */
[----:B------:R-:W-:Y:S02]  /*0840*/  MOV R17, UR19 ;  /* 0x0000001300117c02 */ /* 0x000fe40008000f00 */
[----:B------:R-:W-:Y:S01]  /*0850*/  PLOP3.LUT P1, PT, PT, PT, UP0, 0x80, 0x8 ;  /* 0x000000000008781c */ /* 0x000fe20003f2f008 */
[----:B------:R-:W-:-:S04]  /*0860*/  UISETP.NE.U32.AND UP1, UPT, UR5, 0x1, UPT ;  /* 0x000000010500788c */ /* 0x000fc8000bf25070 */
[----:B------:R-:W1:Y:S02]  /*0870*/  @UP0 LDCU.128 UR8, c[0x0][0x380] ;  /* 0x00007000ff0807ac */ /* 0x000e640008000c00 */
[----:B------:R-:W-:Y:S01]  /*0880*/  PLOP3.LUT P0, PT, PT, PT, UP1, 0x80, 0x8 ;  /* 0x000000000008781c */ /* 0x000fe20003f0f018 */
[----:B------:R-:W2:Y:S04]  /*0890*/  @UP0 LDCU.64 UR6, c[0x0][0x380] ;  /* 0x00007000ff0607ac */ /* 0x000ea80008000a00 */
[----:B------:R-:W3:Y:S01]  /*08a0*/  @!UP1 LDCU.128 UR12, c[0x0][0x380] ;  /* 0x00007000ff0c97ac */ /* 0x000ee20008000c00 */
[----:B------:R-:W-:Y:S01]  /*08b0*/  @P1 IADD3 R3, PT, PT, R2, UR4, RZ ;  /* 0x0000000402031c10 */ /* 0x000fe2000fffe0ff */
[----:B------:R-:W-:Y:S01]  /*08c0*/  @P1 IMAD R9, R8, UR19, R19 ;  /* 0x0000001308091c24 */ /* 0x000fe2000f8e0213 */
[----:B------:R-:W-:Y:S01]  /*08d0*/  @P1 IADD3 R10, P2, PT, R2, UR4, RZ ;  /* 0x00000004020a1c10 */ /* 0x000fe2000ff5e0ff */
[----:B------:R-:W-:Y:S01]  /*08e0*/  @UP0 UIADD3 UR4, UPT, UPT, UR4, 0x2, URZ ;  /* 0x0000000204040890 */ /* 0x000fe2000fffe0ff */
[----:B-1----:R-:W-:Y:S01]  /*08f0*/  MOV R6, UR10 ;  /* 0x0000000a00067c02 */ /* 0x002fe20008000f00 */
[----:B------:R-:W-:Y:S01]  /*0900*/  IMAD.U32 R7, RZ, RZ, UR11 ;  /* 0x0000000bff077e24 */ /* 0x000fe2000f8e00ff */
[----:B------:R-:W-:Y:S01]  /*0910*/  MOV R5, UR9 ;  /* 0x0000000900057c02 */ /* 0x000fe20008000f00 */
[----:B------:R-:W-:-:S02]  /*0920*/  IMAD.U32 R4, RZ, RZ, UR8 ;  /* 0x00000008ff047e24 */ /* 0x000fc4000f8e00ff */
[----:B------:R-:W-:-:S04]  /*0930*/  @P1 IMAD.WIDE R6, R9, 0x8, R6 ;  /* 0x0000000809061825 */ /* 0x000fc800078e0206 */
[----:B------:R-:W-:Y:S01]  /*0940*/  @P1 IMAD.WIDE.U32 R4, R3, 0x8, R4 ;  /* 0x0000000803041825 */ /* 0x000fe200078e0004 */
[----:B------:R-:W-:Y:S02]  /*0950*/  @P1 IADD3.X R3, PT, PT, RZ, RZ, RZ, P2, !PT ;  /* 0x000000ffff031210 */ /* 0x000fe400017fe4ff */
[C---:B--2---:R-:W-:Y:S01]  /*0960*/  @P1 LEA R8, P2, R10.reuse, UR6, 0x3 ;  /* 0x000000060a081c11 */ /* 0x044fe2000f8418ff */
[----:B------:R-:W-:Y:S01]  /*0970*/  @P1 IMAD.WIDE.U32 R16, R17, 0x8, R6 ;  /* 0x0000000811101825 */ /* 0x000fe200078e0006 */
[----:B------:R-:W-:Y:S01]  /*0980*/  MOV R18, UR4 ;  /* 0x0000000400127c02 */ /* 0x000fe20008000f00 */
[----:B0-----:R-:W2:Y:S01]  /*0990*/  @P1 LDG.E.64 R4, desc[UR16][R4.64] ;  /* 0x0000001004041981 */ /* 0x001ea2000c1e1b00 */
[----:B------:R-:W-:-:S03]  /*09a0*/  @P1 LEA.HI.X R9, R10, UR7, R3, 0x3, P2 ;  /* 0x000000070a091c11 */ /* 0x000fc600090f1c03 */
[----:B------:R-:W2:Y:S01]  /*09b0*/  @P1 LDG.E.64 R6, desc[UR16][R6.64] ;  /* 0x0000001006061981 */ /* 0x000ea2000c1e1b00 */
[----:B---3--:R-:W-:Y:S01]  /*09c0*/  MOV R15, UR13 ;  /* 0x0000000d000f7c02 */ /* 0x008fe20008000f00 */
[----:B------:R-:W-:Y:S01]  /*09d0*/  IMAD.U32 R14, RZ, RZ, UR12 ;  /* 0x0000000cff0e7e24 */ /* 0x000fe2000f8e00ff */
[----:B------:R-:W-:Y:S01]  /*09e0*/  MOV R11, UR15 ;  /* 0x0000000f000b7c02 */ /* 0x000fe20008000f00 */
[----:B------:R-:W-:Y:S01]  /*09f0*/  IMAD.U32 R10, RZ, RZ, UR14 ;  /* 0x0000000eff0a7e24 */ /* 0x000fe2000f8e00ff */
[----:B------:R-:W-:Y:S01]  /*0a00*/  @!P0 IADD3 R21, PT, PT, R2, UR4, RZ ;  /* 0x0000000402158c10 */ /* 0x000fe2000fffe0ff */
[----:B------:R-:W-:Y:S01]  /*0a10*/  @!P0 IMAD R23, R18, UR19, R19 ;  /* 0x0000001312178c24 */ /* 0x000fe2000f8e0213 */
[----:B------:R-:W3:Y:S04]  /*0a20*/  @P1 LDG.E.64 R2, desc[UR16][R16.64] ;  /* 0x0000001010021981 */ /* 0x000ee8000c1e1b00 */
[----:B------:R-:W3:Y:S01]  /*0a30*/  @P1 LDG.E.64 R8, desc[UR16][R8.64+0x8] ;  /* 0x0000081008081981 */ /* 0x000ee2000c1e1b00 */
[----:B------:R-:W-:-:S04]  /*0a40*/  @!P0 IMAD.WIDE.U32 R14, R21, 0x8, R14 ;  /* 0x00000008150e8825 */ /* 0x000fc800078e000e */
[----:B------:R-:W-:Y:S02]  /*0a50*/  @!P0 IMAD.WIDE R10, R23, 0x8, R10 ;  /* 0x00000008170a8825 */ /* 0x000fe400078e020a */
[----:B------:R-:W4:Y:S04]  /*0a60*/  @!P0 LDG.E.64 R14, desc[UR16][R14.64] ;  /* 0x000000100e0e8981 */ /* 0x000f28000c1e1b00 */
[----:B------:R-:W4:Y:S01]  /*0a70*/  @!P0 LDG.E.64 R10, desc[UR16][R10.64] ;  /* 0x000000100a0a8981 */ /* 0x000f22000c1e1b00 */
[----:B--2---:R-:W-:-:S08]  /*0a80*/  @P1 DFMA R4, R4, R6, R12 ;  /* 0x000000060404122b */ /* 0x004fd0000000000c */
[----:B---3--:R-:W-:-:S08]  /*0a90*/  @P1 DFMA R12, R8, R2, R4 ;  /* 0x00000002080c122b */ /* 0x008fd00000000004 */
[----:B----4-:R-:W-:-:S11]  /*0aa0*/  @!P0 DFMA R12, R14, R10, R12 ;  /* 0x0000000a0e0c822b */ /* 0x010fd6000000000c */
.L_x_0:
[----:B------:R-:W1:Y:S01]  /*0ab0*/  LDC.64 R2, c[0x0][0x390] ;  /* 0x0000e400ff027b82 */ /* 0x000e620000000a00 */
[----:B------:R-:W-:-:S04]  /*0ac0*/  IMAD R19, R0, UR19, R19 ;  /* 0x0000001300137c24 */ /* 0x000fc8000f8e0213 */
[----:B-1----:R-:W-:-:S05]  /*0ad0*/  IMAD.WIDE R2, R19, 0x8, R2 ;  /* 0x0000000813027825 */ /* 0x002fca00078e0202 */
[----:B0-----:R-:W-:Y:S01]  /*0ae0*/  STG.E.64 desc[UR16][R2.64], R12 ;  /* 0x0000000c02007986 */ /* 0x001fe2000c101b10 */
[----:B------:R-:W-:Y:S05]  /*0af0*/  EXIT ;  /* 0x000000000000794d */ /* 0x000fea0003800000 */
.L_x_4:
[----:B------:R-:W-:-:S00]  /*0b00*/  BRA `(.L_x_4) ;  /* 0xfffffffc00fc7947 */ /* 0x000fc0000383ffff */
[----:B------:R-:W-:-:S00]  /*0b10*/  NOP ;  /* 0x0000000000007918 */ /* 0x000fc00000000000 */
        /* <DEDUP_REMOVED lines=14> */
.L_x_74:


//--------------------- .text._Z9concatenaPdS_iii --------------------------
	.section	.text._Z9concatenaPdS_iii,"ax",@progbits
	.align	128
        .global         _Z9concatenaPdS_iii
        .type           _Z9concatenaPdS_iii,@function
        .size           _Z9concatenaPdS_iii,(.L_x_75 - _Z9concatenaPdS_iii)
        .other          _Z9concatenaPdS_iii,@"STO_CUDA_ENTRY STV_DEFAULT"
_Z9concatenaPdS_iii:
.text._Z9concatenaPdS_iii:
        /* <DEDUP_REMOVED lines=8> */
[----:B------:R-:W3:Y:S01]  /*0080*/  LDCU UR6, c[0x0][0x368] ;  /* 0x00006d00ff0677ac */ /* 0x000ee20008000800 */
[----:B------:R-:W3:Y:S01]  /*0090*/  S2R R7, SR_TID.Z ;  /* 0x0000000000077919 */ /* 0x000ee20000002300 */
[----:B------:R-:W4:Y:S01]  /*00a0*/  LDCU UR7, c[0x0][0x398] ;  /* 0x00007300ff0777ac */ /* 0x000f220008000800 */
[----:B------:R-:W3:Y:S01]  /*00b0*/  S2R R2, SR_CTAID.Z ;  /* 0x0000000000027919 */ /* 0x000ee20000002700 */
[----:B0-----:R-:W-:-:S05]  /*00c0*/  IMAD R4, R5, UR5, R4 ;  /* 0x0000000505047c24 */ /* 0x001fca000f8e0204 */
[----:B--2---:R-:W-:Y:S01]  /*00d0*/  ISETP.GE.AND P0, PT, R4, UR8, PT ;  /* 0x0000000804007c0c */ /* 0x004fe2000bf06270 */
[----:B-1----:R-:W-:-:S05]  /*00e0*/  IMAD R0, R3, UR4, R0 ;  /* 0x0000000403007c24 */ /* 0x002fca000f8e0200 */
[----:B----4-:R-:W-:Y:S01]  /*00f0*/  ISETP.GE.OR P0, PT, R0, UR7, P0 ;  /* 0x0000000700007c0c */ /* 0x010fe20008706670 */
[----:B---3--:R-:W-:-:S05]  /*0100*/  IMAD R7, R2, UR6, R7 ;  /* 0x0000000602077c24 */ /* 0x008fca000f8e0207 */
[----:B------:R-:W-:-:S13]  /*0110*/  ISETP.GE.OR P0, PT, R7, UR9, P0 ;  /* 0x0000000907007c0c */ /* 0x000fda0008706670 */
[----:B------:R-:W-:Y:S05]  /*0120*/  @P0 EXIT ;  /* 0x000000000000094d */ /* 0x000fea0003800000 */
[----:B------:R-:W0:Y:S01]  /*0130*/  LDC.64 R2, c[0x0][0x380] ;  /* 0x0000e000ff027b82 */ /* 0x000e220000000a00 */
[----:B------:R-:W-:Y:S01]  /*0140*/  IMAD R6, R4, UR9, RZ ;  /* 0x0000000904067c24 */ /* 0x000fe2000f8e02ff */
[----:B------:R-:W1:Y:S01]  /*0150*/  LDCU.64 UR4, c[0x0][0x358] ;  /* 0x00006b00ff0477ac */ /* 0x000e620008000a00 */
[----:B------:R-:W-:-:S03]  /*0160*/  IMAD R4, R0, UR8, RZ ;  /* 0x0000000800047c24 */ /* 0x000fc6000f8e02ff */
[----:B------:R-:W-:-:S05]  /*0170*/  IADD3 R5, PT, PT, R7, R6, RZ ;  /* 0x0000000607057210 */ /* 0x000fca0007ffe0ff */
[----:B------:R-:W-:-:S04]  /*0180*/  IMAD R5, R4, UR9, R5 ;  /* 0x0000000904057c24 */ /* 0x000fc8000f8e0205 */
[----:B0-----:R-:W-:Y:S02]  /*0190*/  IMAD.WIDE R2, R5, 0x8, R2 ;  /* 0x0000000805027825 */ /* 0x001fe400078e0202 */
[----:B------:R-:W0:Y:S04]  /*01a0*/  LDC.64 R4, c[0x0][0x388] ;  /* 0x0000e200ff047b82 */ /* 0x000e280000000a00 */
[----:B-1----:R-:W2:Y:S01]  /*01b0*/  LDG.E.64 R2, desc[UR4][R2.64] ;  /* 0x0000000402027981 */ /* 0x002ea2000c1e1b00 */
[----:B------:R-:W-:-:S04]  /*01c0*/  IMAD R7, R0, UR9, R7 ;  /* 0x0000000900077c24 */ /* 0x000fc8000f8e0207 */
[----:B------:R-:W-:-:S04]  /*01d0*/  IMAD R7, R6, UR7, R7 ;  /* 0x0000000706077c24 */ /* 0x000fc8000f8e0207 */
[----:B0-----:R-:W-:-:S05]  /*01e0*/  IMAD.WIDE R4, R7, 0x8, R4 ;  /* 0x0000000807047825 */ /* 0x001fca00078e0204 */
[----:B--2---:R-:W-:Y:S01]  /*01f0*/  STG.E.64 desc[UR4][R4.64], R2 ;  /* 0x0000000204007986 */ /* 0x004fe2000c101b04 */
[----:B------:R-:W-:Y:S05]  /*0200*/  EXIT ;  /* 0x000000000000794d */ /* 0x000fea0003800000 */
.L_x_5:
        /* <DEDUP_REMOVED lines=15> */
.L_x_75:


//--------------------- .text._Z6matmulPdS_S_iiii --------------------------
	.section	.text._Z6matmulPdS_S_iiii,"ax",@progbits
	.align	128
        .global         _Z6matmulPdS_S_iiii
        .type           _Z6matmulPdS_S_iiii,@function
        .size           _Z6matmulPdS_S_iiii,(.L_x_76 - _Z6matmulPdS_S_iiii)
        .other          _Z6matmulPdS_S_iiii,@"STO_CUDA_ENTRY STV_DEFAULT"
_Z6matmulPdS_S_iiii:
.text._Z6matmulPdS_S_iiii:
[----:B------:R-:W-:Y:S01]  /*0000*/  LDC R1, c[0x0][0x37c] ;  /* 0x0000df00ff017b82 */ /* 0x000fe20000000800 */
[----:B------:R-:W0:Y:S07]  /*0010*/  S2R R26, SR_TID.Y ;  /* 0x00000000001a7919 */ /* 0x000e2e0000002200 */
[----:B------:R-:W1:Y:S01]  /*0020*/  S2UR UR5, SR_CTAID.Y ;  /* 0x00000000000579c3 */ /* 0x000e620000002600 */
[----:B------:R-:W2:Y:S01]  /*0030*/  LDCU UR6, c[0x0][0x360] ;  /* 0x00006c00ff0677ac */ /* 0x000ea20008000800 */
[----:B------:R-:W2:Y:S01]  /*0040*/  S2R R3, SR_TID.X ;  /* 0x0000000000037919 */ /* 0x000ea20000002100 */
[----:B------:R-:W1:Y:S01]  /*0050*/  LDCU UR4, c[0x0][0x364] ;  /* 0x00006c80ff0477ac */ /* 0x000e620008000800 */
[----:B------:R-:W2:Y:S04]  /*0060*/  S2R R2, SR_CTAID.X ;  /* 0x0000000000027919 */ /* 0x000ea80000002500 */
[----:B------:R-:W3:Y:S01]  /*0070*/  LDC.64 R8, c[0x0][0x398] ;  /* 0x0000e600ff087b82 */ /* 0x000ee20000000a00 */
[----:B------:R-:W4:Y:S01]  /*0080*/  LDCU UR7, c[0x0][0x368] ;  /* 0x00006d00ff0777ac */ /* 0x000f220008000800 */
[----:B------:R-:W4:Y:S01]  /*0090*/  S2R R5, SR_TID.Z ;  /* 0x0000000000057919 */ /* 0x000f220000002300 */
[----:B------:R-:W5:Y:S01]  /*00a0*/  LDCU UR8, c[0x0][0x3a4] ;  /* 0x00007480ff0877ac */ /* 0x000f620008000800 */
[----:B------:R-:W4:Y:S01]  /*00b0*/  S2R R4, SR_CTAID.Z ;  /* 0x0000000000047919 */ /* 0x000f220000002700 */
[----:B-1----:R-:W-:-:S06]  /*00c0*/  UIMAD UR4, UR4, UR5, URZ ;  /* 0x00000005040472a4 */ /* 0x002fcc000f8e02ff */
[----:B0-----:R-:W-:-:S04]  /*00d0*/  IADD3 R0, PT, PT, R26, UR4, RZ ;  /* 0x000000041a007c10 */ /* 0x001fc8000fffe0ff */
[----:B---3--:R-:W-:Y:S01]  /*00e0*/  ISETP.GE.AND P0, PT, R0, R9, PT ;  /* 0x000000090000720c */ /* 0x008fe20003f06270 */
[----:B--2---:R-:W-:-:S05]  /*00f0*/  IMAD R3, R2, UR6, R3 ;  /* 0x0000000602037c24 */ /* 0x004fca000f8e0203 */
[----:B-----5:R-:W-:Y:S01]  /*0100*/  ISETP.GE.OR P0, PT, R3, UR8, P0 ;  /* 0x0000000803007c0c */ /* 0x020fe20008706670 */
[----:B----4-:R-:W-:-:S05]  /*0110*/  IMAD R5, R4, UR7, R5 ;  /* 0x0000000704057c24 */ /* 0x010fca000f8e0205 */
[----:B------:R-:W-:-:S13]  /*0120*/  ISETP.GE.OR P0, PT, R5, R8, P0 ;  /* 0x000000080500720c */ /* 0x000fda0000706670 */
[----:B------:R-:W-:Y:S05]  /*0130*/  @P0 EXIT ;  /* 0x000000000000094d */ /* 0x000fea0003800000 */
[----:B------:R-:W0:Y:S01]  /*0140*/  LDC R2, c[0x0][0x3a0] ;  /* 0x0000e800ff027b82 */ /* 0x000e220000000800 */
[----:B------:R-:W1:Y:S01]  /*0150*/  LDCU.64 UR6, c[0x0][0x358] ;  /* 0x00006b00ff0677ac */ /* 0x000e620008000a00 */
[----:B------:R-:W-:Y:S02]  /*0160*/  CS2R R14, SRZ ;  /* 0x00000000000e7805 */ /* 0x000fe4000001ff00 */
[----:B0-----:R-:W-:-:S13]  /*0170*/  ISETP.GE.AND P0, PT, R2, 0x1, PT ;  /* 0x000000010200780c */ /* 0x001fda0003f06270 */
[----:B-1----:R-:W-:Y:S05]  /*0180*/  @!P0 BRA `(.L_x_6) ;  /* 0x0000000400c08947 */ /* 0x002fea0003800000 */
[C---:B------:R-:W-:Y:S01]  /*0190*/  ISETP.GE.U32.AND P1, PT, R2.reuse, 0x8, PT ;  /* 0x000000080200780c */ /* 0x040fe20003f26070 */
[----:B------:R-:W-:Y:S01]  /*01a0*/  IMAD R11, R3, R8, R5 ;  /* 0x00000008030b7224 */ /* 0x000fe200078e0205 */
[----:B------:R-:W-:Y:S01]  /*01b0*/  LOP3.LUT R6, R2, 0x7, RZ, 0xc0, !PT ;  /* 0x0000000702067812 */ /* 0x000fe200078ec0ff */
[----:B------:R-:W-:Y:S01]  /*01c0*/  HFMA2 R7, -RZ, RZ, 0, 0 ;  /* 0x00000000ff077431 */ /* 0x000fe200000001ff */
[----:B------:R-:W-:Y:S01]  /*01d0*/  CS2R R14, SRZ ;  /* 0x00000000000e7805 */ /* 0x000fe2000001ff00 */
[----:B------:R-:W-:Y:S01]  /*01e0*/  IMAD R24, R11, R2, RZ ;  /* 0x000000020b187224 */ /* 0x000fe200078e02ff */
[----:B------:R-:W-:-:S07]  /*01f0*/  ISETP.NE.AND P0, PT, R6, RZ, PT ;  /* 0x000000ff0600720c */ /* 0x000fce0003f05270 */
[----:B------:R-:W-:Y:S06]  /*0200*/  @!P1 BRA `(.L_x_7) ;  /* 0x0000000000bc9947 */ /* 0x000fec0003800000 */
[----:B------:R-:W-:Y:S01]  /*0210*/  IMAD R4, R9, R2, RZ ;  /* 0x0000000209047224 */ /* 0x000fe200078e02ff */
[----:B------:R-:W-:Y:S02]  /*0220*/  LOP3.LUT R7, R2, 0x7ffffff8, RZ, 0xc0, !PT ;  /* 0x7ffffff802077812 */ /* 0x000fe400078ec0ff */
[----:B------:R-:W-:Y:S01]  /*0230*/  CS2R R14, SRZ ;  /* 0x00000000000e7805 */ /* 0x000fe2000001ff00 */
[----:B------:R-:W-:Y:S01]  /*0240*/  IMAD R26, R3, R4, R26 ;  /* 0x00000004031a7224 */ /* 0x000fe200078e021a */
[----:B------:R-:W-:Y:S02]  /*0250*/  MOV R4, R24 ;  /* 0x0000001800047202 */ /* 0x000fe40000000f00 */
[----:B------:R-:W-:Y:S02]  /*0260*/  IADD3 R25, PT, PT, -R7, RZ, RZ ;  /* 0x000000ff07197210 */ /* 0x000fe40007ffe1ff */
[----:B------:R-:W-:-:S07]  /*0270*/  IADD3 R26, PT, PT, R26, UR4, RZ ;  /* 0x000000041a1a7c10 */ /* 0x000fce000fffe0ff */
.L_x_8:
[----:B------:R-:W0:Y:S08]  /*0280*/  LDC.64 R28, c[0x0][0x380] ;  /* 0x0000e000ff1c7b82 */ /* 0x000e300000000a00 */
[----:B------:R-:W1:Y:S01]  /*0290*/  LDC.64 R20, c[0x0][0x388] ;  /* 0x0000e200ff147b82 */ /* 0x000e620000000a00 */
[----:B0-----:R-:W-:-:S05]  /*02a0*/  IMAD.WIDE R28, R4, 0x8, R28 ;  /* 0x00000008041c7825 */ /* 0x001fca00078e021c */
[----:B------:R-:W2:Y:S01]  /*02b0*/  LDG.E.64 R10, desc[UR6][R28.64] ;  /* 0x000000061c0a7981 */ /* 0x000ea2000c1e1b00 */
[----:B-1----:R-:W-:-:S03]  /*02c0*/  IMAD.WIDE R20, R26, 0x8, R20 ;  /* 0x000000081a147825 */ /* 0x002fc600078e0214 */
[----:B------:R-:W3:Y:S04]  /*02d0*/  LDG.E.64 R12, desc[UR6][R28.64+0x8] ;  /* 0x000008061c0c7981 */ /* 0x000ee8000c1e1b00 */
[----:B------:R0:W2:Y:S02]  /*02e0*/  LDG.E.64 R16, desc[UR6][R20.64] ;  /* 0x0000000614107981 */ /* 0x0000a4000c1e1b00 */
[----:B0-----:R-:W-:-:S04]  /*02f0*/  IMAD.WIDE R20, R9, 0x8, R20 ;  /* 0x0000000809147825 */ /* 0x001fc800078e0214 */
[----:B------:R-:W-:-:S05]  /*0300*/  IMAD.WIDE R22, R9, 0x8, R20 ;  /* 0x0000000809167825 */ /* 0x000fca00078e0214 */
[----:B------:R0:W4:Y:S01]  /*0310*/  LDG.E.64 R18, desc[UR6][R22.64] ;  /* 0x0000000616127981 */ /* 0x000122000c1e1b00 */
[----:B--2---:R-:W-:-:S03]  /*0320*/  DFMA R16, R10, R16, R14 ;  /* 0x000000100a10722b */ /* 0x004fc6000000000e */
[----:B------:R-:W3:Y:S04]  /*0330*/  LDG.E.64 R14, desc[UR6][R20.64] ;  /* 0x00000006140e7981 */ /* 0x000ee8000c1e1b00 */
[----:B------:R-:W4:Y:S01]  /*0340*/  LDG.E.64 R10, desc[UR6][R28.64+0x10] ;  /* 0x000010061c0a7981 */ /* 0x000f22000c1e1b00 */
[C---:B0-----:R-:W-:Y:S01]  /*0350*/  IMAD.WIDE R22, R9.reuse, 0x8, R22 ;  /* 0x0000000809167825 */ /* 0x041fe200078e0216 */
[----:B---3--:R-:W-:Y:S02]  /*0360*/  DFMA R14, R12, R14, R16 ;  /* 0x0000000e0c0e722b */ /* 0x008fe40000000010 */
[----:B------:R-:W2:Y:S01]  /*0370*/  LDG.E.64 R12, desc[UR6][R28.64+0x18] ;  /* 0x000018061c0c7981 */ /* 0x000ea2000c1e1b00 */
[----:B------:R-:W-:-:S05]  /*0380*/  IMAD.WIDE R16, R9, 0x8, R22 ;  /* 0x0000000809107825 */ /* 0x000fca00078e0216 */
[----:B----4-:R-:W-:Y:S01]  /*0390*/  DFMA R18, R10, R18, R14 ;  /* 0x000000120a12722b */ /* 0x010fe2000000000e */
[----:B------:R-:W3:Y:S04]  /*03a0*/  LDG.E.64 R20, desc[UR6][R16.64] ;  /* 0x0000000610147981 */ /* 0x000ee8000c1e1b00 */
[----:B------:R-:W2:Y:S04]  /*03b0*/  LDG.E.64 R14, desc[UR6][R22.64] ;  /* 0x00000006160e7981 */ /* 0x000ea8000c1e1b00 */
[----:B------:R-:W3:Y:S01]  /*03c0*/  LDG.E.64 R10, desc[UR6][R28.64+0x20] ;  /* 0x000020061c0a7981 */ /* 0x000ee2000c1e1b00 */
[----:B--2---:R-:W-:Y:S01]  /*03d0*/  DFMA R14, R12, R14, R18 ;  /* 0x0000000e0c0e722b */ /* 0x004fe20000000012 */
[----:B------:R-:W-:-:S02]  /*03e0*/  IMAD.WIDE R12, R9, 0x8, R16 ;  /* 0x00000008090c7825 */ /* 0x000fc400078e0210 */
[----:B------:R-:W2:Y:S04]  /*03f0*/  LDG.E.64 R16, desc[UR6][R28.64+0x28] ;  /* 0x000028061c107981 */ /* 0x000ea8000c1e1b00 */
[----:B------:R-:W2:Y:S01]  /*0400*/  LDG.E.64 R18, desc[UR6][R12.64] ;  /* 0x000000060c127981 */ /* 0x000ea2000c1e1b00 */
[----:B---3--:R-:W-:Y:S01]  /*0410*/  DFMA R20, R10, R20, R14 ;  /* 0x000000140a14722b */ /* 0x008fe2000000000e */
[----:B------:R-:W-:-:S05]  /*0420*/  IMAD.WIDE R10, R9, 0x8, R12 ;  /* 0x00000008090a7825 */ /* 0x000fca00078e020c */
[----:B------:R-:W3:Y:S01]  /*0430*/  LDG.E.64 R14, desc[UR6][R10.64] ;  /* 0x000000060a0e7981 */ /* 0x000ee2000c1e1b00 */
[----:B------:R-:W-:-:S03]  /*0440*/  IMAD.WIDE R22, R9, 0x8, R10 ;  /* 0x0000000809167825 */ /* 0x000fc600078e020a */
[----:B------:R-:W3:Y:S04]  /*0450*/  LDG.E.64 R12, desc[UR6][R28.64+0x30] ;  /* 0x000030061c0c7981 */ /* 0x000ee8000c1e1b00 */
[----:B------:R-:W4:Y:S04]  /*0460*/  LDG.E.64 R22, desc[UR6][R22.64] ;  /* 0x0000000616167981 */ /* 0x000f28000c1e1b00 */
[----:B------:R-:W4:Y:S01]  /*0470*/  LDG.E.64 R10, desc[UR6][R28.64+0x38] ;  /* 0x000038061c0a7981 */ /* 0x000f22000c1e1b00 */
[----:B------:R-:W-:-:S04]  /*0480*/  IADD3 R25, PT, PT, R25, 0x8, RZ ;  /* 0x0000000819197810 */ /* 0x000fc80007ffe0ff */
[----:B------:R-:W-:Y:S02]  /*0490*/  ISETP.NE.AND P1, PT, R25, RZ, PT ;  /* 0x000000ff1900720c */ /* 0x000fe40003f25270 */
[----:B------:R-:W-:Y:S02]  /*04a0*/  IADD3 R4, PT, PT, R4, 0x8, RZ ;  /* 0x0000000804047810 */ /* 0x000fe40007ffe0ff */
[----:B------:R-:W-:Y:S01]  /*04b0*/  LEA R26, R9, R26, 0x3 ;  /* 0x0000001a091a7211 */ /* 0x000fe200078e18ff */
[----:B--2---:R-:W-:-:S08]  /*04c0*/  DFMA R16, R16, R18, R20 ;  /* 0x000000121010722b */ /* 0x004fd00000000014 */
[----:B---3--:R-:W-:-:S08]  /*04d0*/  DFMA R14, R12, R14, R16 ;  /* 0x0000000e0c0e722b */ /* 0x008fd00000000010 */
[----:B----4-:R-:W-:Y:S01]  /*04e0*/  DFMA R14, R10, R22, R14 ;  /* 0x000000160a0e722b */ /* 0x010fe2000000000e */
[----:B------:R-:W-:Y:S10]  /*04f0*/  @P1 BRA `(.L_x_8) ;  /* 0xfffffffc00601947 */ /* 0x000ff4000383ffff */
.L_x_7:
[----:B------:R-:W-:Y:S05]  /*0500*/  @!P0 BRA `(.L_x_6) ;  /* 0x0000000000e08947 */ /* 0x000fea0003800000 */
[----:B------:R-:W-:Y:S02]  /*0510*/  ISETP.GE.U32.AND P0, PT, R6, 0x4, PT ;  /* 0x000000040600780c */ /* 0x000fe40003f06070 */
[----:B------:R-:W-:-:S04]  /*0520*/  LOP3.LUT R4, R2, 0x3, RZ, 0xc0, !PT ;  /* 0x0000000302047812 */ /* 0x000fc800078ec0ff */
[----:B------:R-:W-:-:S07]  /*0530*/  ISETP.NE.AND P1, PT, R4, RZ, PT ;  /* 0x000000ff0400720c */ /* 0x000fce0003f25270 */
[----:B------:R-:W-:Y:S06]  /*0540*/  @!P0 BRA `(.L_x_9) ;  /* 0x00000000005c8947 */ /* 0x000fec0003800000 */
[----:B------:R-:W0:Y:S01]  /*0550*/  LDC.64 R10, c[0x0][0x380] ;  /* 0x0000e000ff0a7b82 */ /* 0x000e220000000a00 */
[----:B------:R-:W-:Y:S01]  /*0560*/  IMAD R6, R3, R2, R7 ;  /* 0x0000000203067224 */ /* 0x000fe200078e0207 */
[----:B------:R-:W-:-:S03]  /*0570*/  IADD3 R17, PT, PT, R24, R7, RZ ;  /* 0x0000000718117210 */ /* 0x000fc60007ffe0ff */
[----:B------:R-:W-:-:S03]  /*0580*/  IMAD R19, R6, R9, R0 ;  /* 0x0000000906137224 */ /* 0x000fc600078e0200 */
[----:B------:R-:W1:Y:S01]  /*0590*/  LDC.64 R12, c[0x0][0x388] ;  /* 0x0000e200ff0c7b82 */ /* 0x000e620000000a00 */
[----:B0-----:R-:W-:-:S05]  /*05a0*/  IMAD.WIDE R10, R17, 0x8, R10 ;  /* 0x00000008110a7825 */ /* 0x001fca00078e020a */
[----:B------:R-:W2:Y:S01]  /*05b0*/  LDG.E.64 R22, desc[UR6][R10.64] ;  /* 0x000000060a167981 */ /* 0x000ea2000c1e1b00 */
[----:B-1----:R-:W-:-:S03]  /*05c0*/  IMAD.WIDE R12, R19, 0x8, R12 ;  /* 0x00000008130c7825 */ /* 0x002fc600078e020c */
[----:B------:R-:W3:Y:S04]  /*05d0*/  LDG.E.64 R28, desc[UR6][R10.64+0x18] ;  /* 0x000018060a1c7981 */ /* 0x000ee8000c1e1b00 */
[----:B------:R-:W2:Y:S01]  /*05e0*/  LDG.E.64 R20, desc[UR6][R12.64] ;  /* 0x000000060c147981 */ /* 0x000ea2000c1e1b00 */
[----:B------:R-:W-:-:S05]  /*05f0*/  IMAD.WIDE R18, R9, 0x8, R12 ;  /* 0x0000000809127825 */ /* 0x000fca00078e020c */
[----:B------:R0:W4:Y:S04]  /*0600*/  LDG.E.64 R16, desc[UR6][R18.64] ;  /* 0x0000000612107981 */ /* 0x000128000c1e1b00 */
[----:B------:R-:W4:Y:S01]  /*0610*/  LDG.E.64 R12, desc[UR6][R10.64+0x8] ;  /* 0x000008060a0c7981 */ /* 0x000f22000c1e1b00 */
[----:B0-----:R-:W-:-:S04]  /*0620*/  IMAD.WIDE R18, R9, 0x8, R18 ;  /* 0x0000000809127825 */ /* 0x001fc800078e0212 */
[----:B------:R-:W-:-:S06]  /*0630*/  IMAD.WIDE R26, R9, 0x8, R18 ;  /* 0x00000008091a7825 */ /* 0x000fcc00078e0212 */
[----:B------:R-:W3:Y:S01]  /*0640*/  LDG.E.64 R26, desc[UR6][R26.64] ;  /* 0x000000061a1a7981 */ /* 0x000ee2000c1e1b00 */
[----:B--2---:R-:W-:-:S03]  /*0650*/  DFMA R14, R22, R20, R14 ;  /* 0x00000014160e722b */ /* 0x004fc6000000000e */
[----:B------:R-:W2:Y:S04]  /*0660*/  LDG.E.64 R20, desc[UR6][R10.64+0x10] ;  /* 0x000010060a147981 */ /* 0x000ea8000c1e1b00 */
[----:B------:R-:W2:Y:S01]  /*0670*/  LDG.E.64 R22, desc[UR6][R18.64] ;  /* 0x0000000612167981 */ /* 0x000ea2000c1e1b00 */
[----:B----4-:R-:W-:Y:S01]  /*0680*/  DFMA R12, R12, R16, R14 ;  /* 0x000000100c0c722b */ /* 0x010fe2000000000e */
[----:B------:R-:W-:-:S07]  /*0690*/  IADD3 R7, PT, PT, R7, 0x4, RZ ;  /* 0x0000000407077810 */ /* 0x000fce0007ffe0ff */
[----:B--2---:R-:W-:-:S08]  /*06a0*/  DFMA R12, R20, R22, R12 ;  /* 0x00000016140c722b */ /* 0x004fd0000000000c */
[----:B---3--:R-:W-:-:S11]  /*06b0*/  DFMA R14, R28, R26, R12 ;  /* 0x0000001a1c0e722b */ /* 0x008fd6000000000c */
.L_x_9:
[----:B------:R-:W-:Y:S05]  /*06c0*/  @!P1 BRA `(.L_x_6) ;  /* 0x0000000000709947 */ /* 0x000fea0003800000 */
[----:B------:R-:W0:Y:S01]  /*06d0*/  LDC.64 R20, c[0x0][0x380] ;  /* 0x0000e000ff147b82 */ /* 0x000e220000000a00 */
[----:B------:R-:W-:Y:S02]  /*06e0*/  ISETP.NE.AND P0, PT, R4, 0x1, PT ;  /* 0x000000010400780c */ /* 0x000fe40003f05270 */
[----:B------:R-:W-:-:S04]  /*06f0*/  LOP3.LUT R6, R2, 0x1, RZ, 0xc0, !PT ;  /* 0x0000000102067812 */ /* 0x000fc800078ec0ff */
[----:B------:R-:W-:Y:S01]  /*0700*/  ISETP.NE.U32.AND P1, PT, R6, 0x1, PT ;  /* 0x000000010600780c */ /* 0x000fe20003f25070 */
[----:B------:R-:W1:Y:S06]  /*0710*/  LDC.64 R26, c[0x0][0x388] ;  /* 0x0000e200ff1a7b82 */ /* 0x000e6c0000000a00 */
[----:B------:R-:W-:Y:S01]  /*0720*/  @P0 IMAD R4, R3, R2, R7 ;  /* 0x0000000203040224 */ /* 0x000fe200078e0207 */
[----:B------:R-:W-:Y:S01]  /*0730*/  @P0 IADD3 R13, PT, PT, R24, R7, RZ ;  /* 0x00000007180d0210 */ /* 0x000fe20007ffe0ff */
[----:B------:R-:W2:Y:S01]  /*0740*/  LDC.64 R18, c[0x0][0x380] ;  /* 0x0000e000ff127b82 */ /* 0x000ea20000000a00 */
[----:B------:R-:W-:Y:S01]  /*0750*/  @P0 IADD3 R7, PT, PT, R7, 0x2, RZ ;  /* 0x0000000207070810 */ /* 0x000fe20007ffe0ff */
[----:B------:R-:W-:-:S06]  /*0760*/  @P0 IMAD R17, R4, R9, R0 ;  /* 0x0000000904110224 */ /* 0x000fcc00078e0200 */
[----:B------:R-:W3:Y:S01]  /*0770*/  LDC.64 R10, c[0x0][0x388] ;  /* 0x0000e200ff0a7b82 */ /* 0x000ee20000000a00 */
[----:B0-----:R-:W-:-:S04]  /*0780*/  @P0 IMAD.WIDE R20, R13, 0x8, R20 ;  /* 0x000000080d140825 */ /* 0x001fc800078e0214 */
[----:B-1----:R-:W-:Y:S02]  /*0790*/  @P0 IMAD.WIDE R26, R17, 0x8, R26 ;  /* 0x00000008111a0825 */ /* 0x002fe400078e021a */
[----:B------:R-:W4:Y:S02]  /*07a0*/  @P0 LDG.E.64 R16, desc[UR6][R20.64] ;  /* 0x0000000614100981 */ /* 0x000f24000c1e1b00 */
[----:B------:R-:W-:Y:S02]  /*07b0*/  @!P1 IMAD R2, R3, R2, R7 ;  /* 0x0000000203029224 */ /* 0x000fe400078e0207 */
[----:B------:R-:W4:Y:S01]  /*07c0*/  @P0 LDG.E.64 R12, desc[UR6][R26.64] ;  /* 0x000000061a0c0981 */ /* 0x000f22000c1e1b00 */
[----:B------:R-:W-:Y:S01]  /*07d0*/  @P0 IMAD.WIDE R22, R9, 0x8, R26 ;  /* 0x0000000809160825 */ /* 0x000fe200078e021a */
[----:B------:R-:W-:Y:S02]  /*07e0*/  @!P1 IADD3 R25, PT, PT, R24, R7, RZ ;  /* 0x0000000718199210 */ /* 0x000fe40007ffe0ff */
[----:B------:R-:W5:Y:S01]  /*07f0*/  @P0 LDG.E.64 R6, desc[UR6][R20.64+0x8] ;  /* 0x0000080614060981 */ /* 0x000f62000c1e1b00 */
[----:B------:R-:W-:-:S03]  /*0800*/  @!P1 IMAD R29, R2, R9, R0 ;  /* 0x00000009021d9224 */ /* 0x000fc600078e0200 */
[----:B------:R-:W5:Y:S01]  /*0810*/  @P0 LDG.E.64 R22, desc[UR6][R22.64] ;  /* 0x0000000616160981 */ /* 0x000f62000c1e1b00 */
[----:B--2---:R-:W-:-:S04]  /*0820*/  @!P1 IMAD.WIDE R18, R25, 0x8, R18 ;  /* 0x0000000819129825 */ /* 0x004fc800078e0212 */
[----:B---3--:R-:W-:Y:S02]  /*0830*/  @!P1 IMAD.WIDE R10, R29, 0x8, R10 ;  /* 0x000000081d0a9825 */ /* 0x008fe400078e020a */
[----:B------:R-:W2:Y:S04]  /*0840*/  @!P1 LDG.E.64 R18, desc[UR6][R18.64] ;  /* 0x0000000612129981 */ /* 0x000ea8000c1e1b00 */
[----:B------:R-:W2:Y:S01]  /*0850*/  @!P1 LDG.E.64 R10, desc[UR6][R10.64] ;  /* 0x000000060a0a9981 */ /* 0x000ea2000c1e1b00 */
[----:B----4-:R-:W-:-:S08]  /*0860*/  @P0 DFMA R12, R16, R12, R14 ;  /* 0x0000000c100c022b */ /* 0x010fd0000000000e */
[----:B-----5:R-:W-:-:S08]  /*0870*/  @P0 DFMA R14, R6, R22, R12 ;  /* 0x00000016060e022b */ /* 0x020fd0000000000c */
[----:B--2---:R-:W-:-:S11]  /*0880*/  @!P1 DFMA R14, R18, R10, R14 ;  /* 0x0000000a120e922b */ /* 0x004fd6000000000e */
.L_x_6:
[----:B------:R-:W0:Y:S01]  /*0890*/  LDC.64 R6, c[0x0][0x390] ;  /* 0x0000e400ff067b82 */ /* 0x000e220000000a00 */
[----:B------:R-:W-:-:S04]  /*08a0*/  IMAD R3, R3, R8, R5 ;  /* 0x0000000803037224 */ /* 0x000fc800078e0205 */
[----:B------:R-:W-:-:S04]  /*08b0*/  IMAD R3, R3, R9, R0 ;  /* 0x0000000903037224 */ /* 0x000fc800078e0200 */
[----:B0-----:R-:W-:-:S05]  /*08c0*/  IMAD.WIDE R2, R3, 0x8, R6 ;  /* 0x0000000803027825 */ /* 0x001fca00078e0206 */
[----:B------:R-:W-:Y:S01]  /*08d0*/  STG.E.64 desc[UR6][R2.64], R14 ;  /* 0x0000000e02007986 */ /* 0x000fe2000c101b06 */
[----:B------:R-:W-:Y:S05]  /*08e0*/  EXIT ;  /* 0x000000000000794d */ /* 0x000fea0003800000 */
.L_x_10:
        /* <DEDUP_REMOVED lines=9> */
.L_x_76:


//--------------------- .text._Z7softmaxPdiii     --------------------------
	.section	.text._Z7softmaxPdiii,"ax",@progbits
	.align	128
        .global         _Z7softmaxPdiii
        .type           _Z7softmaxPdiii,@function
        .size           _Z7softmaxPdiii,(.L_x_72 - _Z7softmaxPdiii)
        .other          _Z7softmaxPdiii,@"STO_CUDA_ENTRY STV_DEFAULT"
_Z7softmaxPdiii:
.text._Z7softmaxPdiii:
[----:B------:R-:W-:Y:S01]  /*0000*/  LDC R1, c[0x0][0x37c] ;  /* 0x0000df00ff017b82 */ /* 0x000fe20000000800 */
[----:B------:R-:W0:Y:S01]  /*0010*/  S2R R0, SR_TID.Y ;  /* 0x0000000000007919 */ /* 0x000e220000002200 */
[----:B------:R-:W1:Y:S01]  /*0020*/  LDCU UR4, c[0x0][0x360] ;  /* 0x00006c00ff0477ac */ /* 0x000e620008000800 */
[----:B------:R-:W0:Y:S01]  /*0030*/  S2R R5, SR_CTAID.Y ;  /* 0x0000000000057919 */ /* 0x000e220000002600 */
[----:B------:R-:W0:Y:S01]  /*0040*/  LDCU UR5, c[0x0][0x364] ;  /* 0x00006c80ff0577ac */ /* 0x000e220008000800 */
[----:B------:R-:W1:Y:S01]  /*0050*/  S2R R3, SR_TID.X ;  /* 0x0000000000037919 */ /* 0x000e620000002100 */
[----:B------:R-:W2:Y:S01]  /*0060*/  LDCU UR8, c[0x0][0x388] ;  /* 0x00007100ff0877ac */ /* 0x000ea20008000800 */
[----:B------:R-:W1:Y:S01]  /*0070*/  S2R R2, SR_CTAID.X ;  /* 0x0000000000027919 */ /* 0x000e620000002500 */
[----:B------:R-:W3:Y:S01]  /*0080*/  LDCU UR6, c[0x0][0x390] ;  /* 0x00007200ff0677ac */ /* 0x000ee20008000800 */
[----:B0-----:R-:W-:-:S05]  /*0090*/  IMAD R0, R5, UR5, R0 ;  /* 0x0000000505007c24 */ /* 0x001fca000f8e0200 */
[----:B--2---:R-:W-:Y:S01]  /*00a0*/  ISETP.GE.AND P0, PT, R0, UR8, PT ;  /* 0x0000000800007c0c */ /* 0x004fe2000bf06270 */
[----:B-1----:R-:W-:-:S05]  /*00b0*/  IMAD R3, R2, UR4, R3 ;  /* 0x0000000402037c24 */ /* 0x002fca000f8e0203 */
[----:B---3--:R-:W-:-:S13]  /*00c0*/  ISETP.GE.OR P0, PT, R3, UR6, P0 ;  /* 0x0000000603007c0c */ /* 0x008fda0008706670 */
[----:B------:R-:W-:Y:S05]  /*00d0*/  @P0 EXIT ;  /* 0x000000000000094d */ /* 0x000fea0003800000 */
[----:B------:R-:W0:Y:S01]  /*00e0*/  LDCU UR4, c[0x0][0x38c] ;  /* 0x00007180ff0477ac */ /* 0x000e220008000800 */
[----:B------:R-:W-:Y:S01]  /*00f0*/  CS2R R14, SRZ ;  /* 0x00000000000e7805 */ /* 0x000fe2000001ff00 */
[----:B------:R-:W1:Y:S01]  /*0100*/  LDCU.64 UR6, c[0x0][0x358] ;  /* 0x00006b00ff0677ac */ /* 0x000e620008000a00 */
[----:B0-----:R-:W-:-:S05]  /*0110*/  IMAD.U32 R4, RZ, RZ, UR4 ;  /* 0x00000004ff047e24 */ /* 0x001fca000f8e00ff */
[----:B------:R-:W-:-:S13]  /*0120*/  ISETP.GE.AND P0, PT, R4, 0x1, PT ;  /* 0x000000010400780c */ /* 0x000fda0003f06270 */
[----:B-1----:R-:W-:Y:S05]  /*0130*/  @!P0 BRA `(.L_x_11) ;  /* 0x0000000c007c8947 */ /* 0x002fea0003800000 */
[----:B------:R-:W-:Y:S01]  /*0140*/  ISETP.NE.AND P0, PT, R4, 0x1, PT ;  /* 0x000000010400780c */ /* 0x000fe20003f05270 */
[----:B------:R-:W-:Y:S01]  /*0150*/  IMAD R7, R3, UR8, R0 ;  /* 0x0000000803077c24 */ /* 0x000fe2000f8e0200 */
[----:B------:R-:W-:Y:S01]  /*0160*/  CS2R R14, SRZ ;  /* 0x00000000000e7805 */ /* 0x000fe2000001ff00 */
[----:B------:R-:W-:Y:S02]  /*0170*/  IMAD.MOV.U32 R5, RZ, RZ, RZ ;  /* 0x000000ffff057224 */ /* 0x000fe400078e00ff */
[----:B------:R-:W-:-:S08]  /*0180*/  IMAD R2, R7, R4, RZ ;  /* 0x0000000407027224 */ /* 0x000fd000078e02ff */
[----:B------:R-:W-:Y:S05]  /*0190*/  @!P0 BRA `(.L_x_12) ;  /* 0x0000000800408947 */ /* 0x000fea0003800000 */
[----:B------:R-:W0:Y:S01]  /*01a0*/  LDCU.64 UR4, c[0x0][0x380] ;  /* 0x00007000ff0477ac */ /* 0x000e220008000a00 */
[----:B------:R-:W-:Y:S01]  /*01b0*/  LOP3.LUT R5, R4, 0x7ffffffe, RZ, 0xc0, !PT ;  /* 0x7ffffffe04057812 */ /* 0x000fe200078ec0ff */
[----:B------:R-:W-:Y:S01]  /*01c0*/  IMAD.MOV.U32 R6, RZ, RZ, R2 ;  /* 0x000000ffff067224 */ /* 0x000fe200078e0002 */
[----:B------:R-:W-:-:S03]  /*01d0*/  CS2R R14, SRZ ;  /* 0x00000000000e7805 */ /* 0x000fc6000001ff00 */
[----:B------:R-:W-:Y:S01]  /*01e0*/  IMAD.MOV R4, RZ, RZ, -R5 ;  /* 0x000000ffff047224 */ /* 0x000fe200078e0a05 */
[----:B0-----:R-:W-:-:S04]  /*01f0*/  UIADD3 UR4, UP0, UPT, UR4, 0x8, URZ ;  /* 0x0000000804047890 */ /* 0x001fc8000ff1e0ff */
[----:B------:R-:W-:-:S12]  /*0200*/  UIADD3.X UR5, UPT, UPT, URZ, UR5, URZ, UP0, !UPT ;  /* 0x00000005ff057290 */ /* 0x000fd800087fe4ff */
.L_x_21:
[----:B------:R-:W-:Y:S02]  /*0210*/  IMAD.U32 R8, RZ, RZ, UR4 ;  /* 0x00000004ff087e24 */ /* 0x000fe4000f8e00ff */
[----:B------:R-:W-:Y:S02]  /*0220*/  IMAD.U32 R9, RZ, RZ, UR5 ;  /* 0x00000005ff097e24 */ /* 0x000fe4000f8e00ff */
[----:B------:R-:W-:-:S05]  /*0230*/  IMAD.WIDE R8, R6, 0x8, R8 ;  /* 0x0000000806087825 */ /* 0x000fca00078e0208 */
[----:B------:R-:W2:Y:S01]  /*0240*/  LDG.E.64 R10, desc[UR6][R8.64+-0x8] ;  /* 0xfffff806080a7981 */ /* 0x000ea2000c1e1b00 */
[----:B------:R-:W-:Y:S01]  /*0250*/  VIADD R4, R4, 0x2 ;  /* 0x0000000204047836 */ /* 0x000fe20000000000 */
[----:B------:R-:W-:Y:S04]  /*0260*/  BSSY.RECONVERGENT B0, `(.L_x_13) ;  /* 0x0000040000007945 */ /* 0x000fe80003800200 */
[----:B------:R-:W-:Y:S01]  /*0270*/  ISETP.NE.AND P0, PT, R4, RZ, PT ;  /* 0x000000ff0400720c */ /* 0x000fe20003f05270 */
[----:B--2---:R-:W-:-:S14]  /*0280*/  DSETP.NEU.AND P1, PT, R10, -INF , PT ;  /* 0xfff000000a00742a */ /* 0x004fdc0003f2d000 */
[----:B------:R-:W-:Y:S05]  /*0290*/  @!P1 BRA `(.L_x_14) ;  /* 0x0000000000f09947 */ /* 0x000fea0003800000 */
[----:B------:R-:W-:Y:S01]  /*02a0*/  MOV R12, 0x652b82fe ;  /* 0x652b82fe000c7802 */ /* 0x000fe20000000f00 */
[----:B------:R-:W-:Y:S01]  /*02b0*/  IMAD.MOV.U32 R13, RZ, RZ, 0x3ff71547 ;  /* 0x3ff71547ff0d7424 */ /* 0x000fe200078e00ff */
[----:B------:R-:W-:Y:S01]  /*02c0*/  UMOV UR10, 0xfefa39ef ;  /* 0xfefa39ef000a7882 */ /* 0x000fe20000000000 */
[----:B------:R-:W-:Y:S01]  /*02d0*/  UMOV UR11, 0x3fe62e42 ;  /* 0x3fe62e42000b7882 */ /* 0x000fe20000000000 */
[----:B------:R-:W-:Y:S01]  /*02e0*/  FSETP.GEU.AND P1, PT, |R11|, 4.1917929649353027344, PT ;  /* 0x4086232b0b00780b */ /* 0x000fe20003f2e200 */
[----:B------:R-:W-:Y:S02]  /*02f0*/  BSSY.RECONVERGENT B1, `(.L_x_15) ;  /* 0x0000035000017945 */ /* 0x000fe40003800200 */
[----:B------:R-:W-:-:S08]  /*0300*/  DFMA R12, R10, R12, 6.75539944105574400000e+15 ;  /* 0x433800000a0c742b */ /* 0x000fd0000000000c */
[----:B------:R-:W-:-:S08]  /*0310*/  DADD R16, R12, -6.75539944105574400000e+15 ;  /* 0xc33800000c107429 */ /* 0x000fd00000000000 */
[----:B------:R-:W-:Y:S01]  /*0320*/  DFMA R18, R16, -UR10, R10 ;  /* 0x8000000a10127c2b */ /* 0x000fe2000800000a */
[----:B------:R-:W-:Y:S01]  /*0330*/  UMOV UR10, 0x3b39803f ;  /* 0x3b39803f000a7882 */ /* 0x000fe20000000000 */
[----:B------:R-:W-:-:S06]  /*0340*/  UMOV UR11, 0x3c7abc9e ;  /* 0x3c7abc9e000b7882 */ /* 0x000fcc0000000000 */
[----:B------:R-:W-:Y:S01]  /*0350*/  DFMA R16, R16, -UR10, R18 ;  /* 0x8000000a10107c2b */ /* 0x000fe20008000012 */
[----:B------:R-:W-:Y:S01]  /*0360*/  UMOV UR10, 0x69ce2bdf ;  /* 0x69ce2bdf000a7882 */ /* 0x000fe20000000000 */
[----:B------:R-:W-:Y:S01]  /*0370*/  IMAD.MOV.U32 R18, RZ, RZ, -0x35dec16 ;  /* 0xfca213eaff127424 */ /* 0x000fe200078e00ff */
[----:B------:R-:W-:Y:S01]  /*0380*/  UMOV UR11, 0x3e5ade15 ;  /* 0x3e5ade15000b7882 */ /* 0x000fe20000000000 */
[----:B------:R-:W-:-:S06]  /*0390*/  IMAD.MOV.U32 R19, RZ, RZ, 0x3e928af3 ;  /* 0x3e928af3ff137424 */ /* 0x000fcc00078e00ff */
[----:B------:R-:W-:Y:S01]  /*03a0*/  DFMA R18, R16, UR10, R18 ;  /* 0x0000000a10127c2b */ /* 0x000fe20008000012 */
[----:B------:R-:W-:Y:S01]  /*03b0*/  UMOV UR10, 0x62401315 ;  /* 0x62401315000a7882 */ /* 0x000fe20000000000 */
[----:B------:R-:W-:-:S06]  /*03c0*/  UMOV UR11, 0x3ec71dee ;  /* 0x3ec71dee000b7882 */ /* 0x000fcc0000000000 */
[----:B------:R-:W-:Y:S01]  /*03d0*/  DFMA R18, R16, R18, UR10 ;  /* 0x0000000a10127e2b */ /* 0x000fe20008000012 */
        /* <DEDUP_REMOVED lines=20> */
[----:B------:R-:W-:-:S08]  /*0520*/  DFMA R18, R16, R18, UR10 ;  /* 0x0000000a10127e2b */ /* 0x000fd00008000012 */
[----:B------:R-:W-:-:S08]  /*0530*/  DFMA R18, R16, R18, 1 ;  /* 0x3ff000001012742b */ /* 0x000fd00000000012 */
[----:B------:R-:W-:-:S10]  /*0540*/  DFMA R18, R16, R18, 1 ;  /* 0x3ff000001012742b */ /* 0x000fd40000000012 */
[----:B------:R-:W-:Y:S02]  /*0550*/  IMAD R17, R12, 0x100000, R19 ;  /* 0x001000000c117824 */ /* 0x000fe400078e0213 */
[----:B------:R-:W-:Y:S01]  /*0560*/  IMAD.MOV.U32 R16, RZ, RZ, R18 ;  /* 0x000000ffff107224 */ /* 0x000fe200078e0012 */
[----:B------:R-:W-:Y:S06]  /*0570*/  @!P1 BRA `(.L_x_16) ;  /* 0x0000000000309947 */ /* 0x000fec0003800000 */
[----:B------:R-:W-:Y:S01]  /*0580*/  FSETP.GEU.AND P2, PT, |R11|, 4.2275390625, PT ;  /* 0x408748000b00780b */ /* 0x000fe20003f4e200 */
[C---:B------:R-:W-:Y:S02]  /*0590*/  DADD R16, R10.reuse, +INF ;  /* 0x7ff000000a107429 */ /* 0x040fe40000000000 */
[----:B------:R-:W-:-:S08]  /*05a0*/  DSETP.GEU.AND P1, PT, R10, RZ, PT ;  /* 0x000000ff0a00722a */ /* 0x000fd00003f2e000 */
[----:B------:R-:W-:Y:S02]  /*05b0*/  FSEL R16, R16, RZ, P1 ;  /* 0x000000ff10107208 */ /* 0x000fe40000800000 */
[----:B------:R-:W-:Y:S02]  /*05c0*/  @!P2 LEA.HI R7, R12, R12, RZ, 0x1 ;  /* 0x0000000c0c07a211 */ /* 0x000fe400078f08ff */
[----:B------:R-:W-:Y:S02]  /*05d0*/  FSEL R17, R17, RZ, P1 ;  /* 0x000000ff11117208 */ /* 0x000fe40000800000 */
[----:B------:R-:W-:-:S05]  /*05e0*/  @!P2 SHF.R.S32.HI R7, RZ, 0x1, R7 ;  /* 0x00000001ff07a819 */ /* 0x000fca0000011407 */
[----:B------:R-:W-:Y:S02]  /*05f0*/  @!P2 IMAD.IADD R10, R12, 0x1, -R7 ;  /* 0x000000010c0aa824 */ /* 0x000fe400078e0a07 */
[----:B------:R-:W-:-:S03]  /*0600*/  @!P2 IMAD R19, R7, 0x100000, R19 ;  /* 0x001000000713a824 */ /* 0x000fc600078e0213 */
[----:B------:R-:W-:Y:S02]  /*0610*/  @!P2 LEA R11, R10, 0x3ff00000, 0x14 ;  /* 0x3ff000000a0ba811 */ /* 0x000fe400078ea0ff */
[----:B------:R-:W-:-:S06]  /*0620*/  @!P2 MOV R10, RZ ;  /* 0x000000ff000aa202 */ /* 0x000fcc0000000f00 */
[----:B------:R-:W-:-:S11]  /*0630*/  @!P2 DMUL R16, R18, R10 ;  /* 0x0000000a1210a228 */ /* 0x000fd60000000000 */
.L_x_16:
[----:B------:R-:W-:Y:S05]  /*0640*/  BSYNC.RECONVERGENT B1 ;  /* 0x0000000000017941 */ /* 0x000fea0003800200 */
.L_x_15:
[----:B------:R-:W-:-:S11]  /*0650*/  DADD R14, R14, R16 ;  /* 0x000000000e0e7229 */ /* 0x000fd60000000010 */
.L_x_14:
[----:B------:R-:W-:Y:S05]  /*0660*/  BSYNC.RECONVERGENT B0 ;  /* 0x0000000000007941 */ /* 0x000fea0003800200 */
.L_x_13:
[----:B------:R-:W2:Y:S01]  /*0670*/  LDG.E.64 R8, desc[UR6][R8.64] ;  /* 0x0000000608087981 */ /* 0x000ea2000c1e1b00 */
[----:B------:R-:W-:Y:S01]  /*0680*/  BSSY.RECONVERGENT B0, `(.L_x_17) ;  /* 0x000003f000007945 */ /* 0x000fe20003800200 */
[----:B--2---:R-:W-:-:S14]  /*0690*/  DSETP.NEU.AND P1, PT, R8, -INF , PT ;  /* 0xfff000000800742a */ /* 0x004fdc0003f2d000 */
[----:B------:R-:W-:Y:S05]  /*06a0*/  @!P1 BRA `(.L_x_18) ;  /* 0x0000000000f09947 */ /* 0x000fea0003800000 */
[----:B------:R-:W-:Y:S01]  /*06b0*/  IMAD.MOV.U32 R10, RZ, RZ, 0x652b82fe ;  /* 0x652b82feff0a7424 */ /* 0x000fe200078e00ff */
[----:B------:R-:W-:Y:S01]  /*06c0*/  UMOV UR10, 0xfefa39ef ;  /* 0xfefa39ef000a7882 */ /* 0x000fe20000000000 */
[----:B------:R-:W-:Y:S01]  /*06d0*/  IMAD.MOV.U32 R11, RZ, RZ, 0x3ff71547 ;  /* 0x3ff71547ff0b7424 */ /* 0x000fe200078e00ff */
[----:B------:R-:W-:Y:S01]  /*06e0*/  UMOV UR11, 0x3fe62e42 ;  /* 0x3fe62e42000b7882 */ /* 0x000fe20000000000 */
[----:B------:R-:W-:Y:S01]  /*06f0*/  FSETP.GEU.AND P1, PT, |R9|, 4.1917929649353027344, PT ;  /* 0x4086232b0900780b */ /* 0x000fe20003f2e200 */
[----:B------:R-:W-:Y:S03]  /*0700*/  BSSY.RECONVERGENT B1, `(.L_x_19) ;  /* 0x0000035000017945 */ /* 0x000fe60003800200 */
        /* <DEDUP_REMOVED lines=46> */
[----:B------:R-:W-:-:S04]  /*09f0*/  @!P2 SHF.R.S32.HI R7, RZ, 0x1, R7 ;  /* 0x00000001ff07a819 */ /* 0x000fc80000011407 */
[----:B------:R-:W-:Y:S01]  /*0a00*/  @!P2 LEA R17, R7, R17, 0x14 ;  /* 0x000000110711a211 */ /* 0x000fe200078ea0ff */
[----:B------:R-:W-:-:S05]  /*0a10*/  @!P2 IMAD.IADD R8, R10, 0x1, -R7 ;  /* 0x000000010a08a824 */ /* 0x000fca00078e0a07 */
[----:B------:R-:W-:Y:S01]  /*0a20*/  @!P2 LEA R9, R8, 0x3ff00000, 0x14 ;  /* 0x3ff000000809a811 */ /* 0x000fe200078ea0ff */
[----:B------:R-:W-:-:S06]  /*0a30*/  @!P2 IMAD.MOV.U32 R8, RZ, RZ, RZ ;  /* 0x000000ffff08a224 */ /* 0x000fcc00078e00ff */
[----:B------:R-:W-:-:S11]  /*0a40*/  @!P2 DMUL R12, R16, R8 ;  /* 0x00000008100ca228 */ /* 0x000fd60000000000 */
.L_x_20:
[----:B------:R-:W-:Y:S05]  /*0a50*/  BSYNC.RECONVERGENT B1 ;  /* 0x0000000000017941 */ /* 0x000fea0003800200 */
.L_x_19:
[----:B------:R-:W-:-:S11]  /*0a60*/  DADD R14, R14, R12 ;  /* 0x000000000e0e7229 */ /* 0x000fd6000000000c */
.L_x_18:
[----:B------:R-:W-:Y:S05]  /*0a70*/  BSYNC.RECONVERGENT B0 ;  /* 0x0000000000007941 */ /* 0x000fea0003800200 */
.L_x_17:
[----:B------:R-:W-:Y:S01]  /*0a80*/  VIADD R6, R6, 0x2 ;  /* 0x0000000206067836 */ /* 0x000fe20000000000 */
[----:B------:R-:W-:Y:S06]  /*0a90*/  @P0 BRA `(.L_x_21) ;  /* 0xfffffff400dc0947 */ /* 0x000fec000383ffff */
.L_x_12:
[----:B------:R-:W0:Y:S02]  /*0aa0*/  LDC R4, c[0x0][0x38c] ;  /* 0x0000e300ff047b82 */ /* 0x000e240000000800 */
[----:B0-----:R-:W-:-:S04]  /*0ab0*/  LOP3.LUT R6, R4, 0x1, RZ, 0xc0, !PT ;  /* 0x0000000104067812 */ /* 0x001fc800078ec0ff */
[----:B------:R-:W-:-:S13]  /*0ac0*/  ISETP.NE.U32.AND P0, PT, R6, 0x1, PT ;  /* 0x000000010600780c */ /* 0x000fda0003f05070 */
[----:B------:R-:W-:Y:S05]  /*0ad0*/  @P0 BRA `(.L_x_11) ;  /* 0x0000000400140947 */ /* 0x000fea0003800000 */
[----:B------:R-:W0:Y:S01]  /*0ae0*/  LDC.64 R6, c[0x0][0x380] ;  /* 0x0000e000ff067b82 */ /* 0x000e220000000a00 */
[----:B------:R-:W-:-:S04]  /*0af0*/  IMAD.IADD R5, R2, 0x1, R5 ;  /* 0x0000000102057824 */ /* 0x000fc800078e0205 */
[----:B0-----:R-:W-:-:S06]  /*0b00*/  IMAD.WIDE R6, R5, 0x8, R6 ;  /* 0x0000000805067825 */ /* 0x001fcc00078e0206 */
        /* <DEDUP_REMOVED lines=47> */
[----:B------:R-:W-:Y:S01]  /*0e00*/  LEA R11, R8, R13, 0x14 ;  /* 0x0000000d080b7211 */ /* 0x000fe200078ea0ff */
[----:B------:R-:W-:Y:S01]  /*0e10*/  IMAD.MOV.U32 R10, RZ, RZ, R12 ;  /* 0x000000ffff0a7224 */ /* 0x000fe200078e000c */
[----:B------:R-:W-:Y:S06]  /*0e20*/  @!P0 BRA `(.L_x_24) ;  /* 0x0000000000348947 */ /* 0x000fec0003800000 */
[----:B------:R-:W-:Y:S01]  /*0e30*/  FSETP.GEU.AND P1, PT, |R7|, 4.2275390625, PT ;  /* 0x408748000700780b */ /* 0x000fe20003f2e200 */
[C---:B------:R-:W-:Y:S02]  /*0e40*/  DADD R10, R6.reuse, +INF ;  /* 0x7ff00000060a7429 */ /* 0x040fe40000000000 */
[----:B------:R-:W-:-:S08]  /*0e50*/  DSETP.GEU.AND P0, PT, R6, RZ, PT ;  /* 0x000000ff0600722a */ /* 0x000fd00003f0e000 */
[----:B------:R-:W-:Y:S02]  /*0e60*/  FSEL R10, R10, RZ, P0 ;  /* 0x000000ff0a0a7208 */ /* 0x000fe40000000000 */
[----:B------:R-:W-:Y:S01]  /*0e70*/  @!P1 LEA.HI R2, R8, R8, RZ, 0x1 ;  /* 0x0000000808029211 */ /* 0x000fe200078f08ff */
[----:B------:R-:W-:Y:S01]  /*0e80*/  @!P1 IMAD.MOV.U32 R6, RZ, RZ, R12 ;  /* 0x000000ffff069224 */ /* 0x000fe200078e000c */
[----:B------:R-:W-:Y:S02]  /*0e90*/  FSEL R11, R11, RZ, P0 ;  /* 0x000000ff0b0b7208 */ /* 0x000fe40000000000 */
[----:B------:R-:W-:-:S05]  /*0ea0*/  @!P1 SHF.R.S32.HI R7, RZ, 0x1, R2 ;  /* 0x00000001ff079819 */ /* 0x000fca0000011402 */
[----:B------:R-:W-:Y:S02]  /*0eb0*/  @!P1 IMAD.IADD R8, R8, 0x1, -R7 ;  /* 0x0000000108089824 */ /* 0x000fe400078e0a07 */
[----:B------:R-:W-:-:S03]  /*0ec0*/  @!P1 IMAD R7, R7, 0x100000, R13 ;  /* 0x0010000007079824 */ /* 0x000fc600078e020d */
[----:B------:R-:W-:Y:S01]  /*0ed0*/  @!P1 LEA R9, R8, 0x3ff00000, 0x14 ;  /* 0x3ff0000008099811 */ /* 0x000fe200078ea0ff */
[----:B------:R-:W-:-:S06]  /*0ee0*/  @!P1 IMAD.MOV.U32 R8, RZ, RZ, RZ ;  /* 0x000000ffff089224 */ /* 0x000fcc00078e00ff */
[----:B------:R-:W-:-:S11]  /*0ef0*/  @!P1 DMUL R10, R6, R8 ;  /* 0x00000008060a9228 */ /* 0x000fd60000000000 */
.L_x_24:
[----:B------:R-:W-:Y:S05]  /*0f00*/  BSYNC.RECONVERGENT B1 ;  /* 0x0000000000017941 */ /* 0x000fea0003800200 */
.L_x_23:
[----:B------:R-:W-:-:S11]  /*0f10*/  DADD R14, R10, R14 ;  /* 0x000000000a0e7229 */ /* 0x000fd6000000000e */
.L_x_22:
[----:B------:R-:W-:Y:S05]  /*0f20*/  BSYNC.RECONVERGENT B0 ;  /* 0x0000000000007941 */ /* 0x000fea0003800200 */
.L_x_11:
[----:B------:R-:W-:-:S13]  /*0f30*/  ISETP.GE.AND P0, PT, R4, 0x1, PT ;  /* 0x000000010400780c */ /* 0x000fda0003f06270 */
[----:B------:R-:W-:Y:S05]  /*0f40*/  @!P0 EXIT ;  /* 0x000000000000894d */ /* 0x000fea0003800000 */
[----:B------:R-:W0:Y:S01]  /*0f50*/  LDCU UR4, c[0x0][0x388] ;  /* 0x00007100ff0477ac */ /* 0x000e220008000800 */
[----:B------:R-:W-:Y:S01]  /*0f60*/  ISETP.NE.AND P0, PT, R4, 0x1, PT ;  /* 0x000000010400780c */ /* 0x000fe20003f05270 */
[----:B------:R-:W-:Y:S02]  /*0f70*/  IMAD.MOV.U32 R2, RZ, RZ, RZ ;  /* 0x000000ffff027224 */ /* 0x000fe400078e00ff */
[----:B0-----:R-:W-:-:S04]  /*0f80*/  IMAD R3, R3, UR4, R0 ;  /* 0x0000000403037c24 */ /* 0x001fc8000f8e0200 */
[----:B------:R-:W-:-:S06]  /*0f90*/  IMAD R3, R3, R4, RZ ;  /* 0x0000000403037224 */ /* 0x000fcc00078e02ff */
[----:B------:R-:W-:Y:S05]  /*0fa0*/  @!P0 BRA `(.L_x_25) ;  /* 0x0000000c00248947 */ /* 0x000fea0003800000 */
[----:B------:R-:W0:Y:S01]  /*0fb0*/  LDCU.64 UR4, c[0x0][0x380] ;  /* 0x00007000ff0477ac */ /* 0x000e220008000a00 */
[----:B------:R-:W-:Y:S01]  /*0fc0*/  LOP3.LUT R2, R4, 0x7ffffffe, RZ, 0xc0, !PT ;  /* 0x7ffffffe04027812 */ /* 0x000fe200078ec0ff */
[----:B------:R-:W-:-:S03]  /*0fd0*/  IMAD.MOV.U32 R4, RZ, RZ, R3 ;  /* 0x000000ffff047224 */ /* 0x000fc600078e0003 */
[----:B------:R-:W-:Y:S01]  /*0fe0*/  IADD3 R5, PT, PT, -R2, RZ, RZ ;  /* 0x000000ff02057210 */ /* 0x000fe20007ffe1ff */
[----:B0-----:R-:W-:-:S04]  /*0ff0*/  UIADD3 UR4, UP0, UPT, UR4, 0x8, URZ ;  /* 0x0000000804047890 */ /* 0x001fc8000ff1e0ff */
[----:B------:R-:W-:-:S12]  /*1000*/  UIADD3.X UR5, UPT, UPT, URZ, UR5, URZ, UP0, !UPT ;  /* 0x00000005ff057290 */ /* 0x000fd800087fe4ff */
.L_x_38:
[----:B0-----:R-:W-:Y:S02]  /*1010*/  IMAD.U32 R12, RZ, RZ, UR4 ;  /* 0x00000004ff0c7e24 */ /* 0x001fe4000f8e00ff */
[----:B------:R-:W-:Y:S02]  /*1020*/  IMAD.U32 R13, RZ, RZ, UR5 ;  /* 0x00000005ff0d7e24 */ /* 0x000fe4000f8e00ff */
[----:B------:R-:W-:-:S05]  /*1030*/  IMAD.WIDE R12, R4, 0x8, R12 ;  /* 0x00000008040c7825 */ /* 0x000fca00078e020c */
[----:B------:R-:W2:Y:S01]  /*1040*/  LDG.E.64 R6, desc[UR6][R12.64+-0x8] ;  /* 0xfffff8060c067981 */ /* 0x000ea2000c1e1b00 */
[----:B------:R-:W-:Y:S01]  /*1050*/  VIADD R5, R5, 0x2 ;  /* 0x0000000205057836 */ /* 0x000fe20000000000 */
[----:B------:R-:W-:Y:S01]  /*1060*/  BSSY.RECONVERGENT B0, `(.L_x_26) ;  /* 0x000005c000007945 */ /* 0x000fe20003800200 */
[----:B------:R-:W-:-:S03]  /*1070*/  CS2R R8, SRZ ;  /* 0x0000000000087805 */ /* 0x000fc6000001ff00 */
[----:B------:R-:W-:Y:S01]  /*1080*/  ISETP.NE.AND P1, PT, R5, RZ, PT ;  /* 0x000000ff0500720c */ /* 0x000fe20003f25270 */
        /* <DEDUP_REMOVED lines=16> */
[----:B------:R-:W-:Y:S01]  /*1190*/  MOV R17, 0x3e928af3 ;  /* 0x3e928af300117802 */ /* 0x000fe20000000f00 */
[----:B------:R-:W-:-:S05]  /*11a0*/  UMOV UR9, 0x3e5ade15 ;  /* 0x3e5ade1500097882 */ /* 0x000fca0000000000 */
        /* <DEDUP_REMOVED lines=17> */
[----:B------:R-:W0:Y:S01]  /*12c0*/  MUFU.RCP64H R17, R15 ;  /* 0x0000000f00117308 */ /* 0x000e220000001800 */
[----:B------:R-:W-:Y:S01]  /*12d0*/  UMOV UR9, 0x3fa55555 ;  /* 0x3fa5555500097882 */ /* 0x000fe20000000000 */
[----:B------:R-:W-:-:S04]  /*12e0*/  IMAD.MOV.U32 R16, RZ, RZ, 0x1 ;  /* 0x00000001ff107424 */ /* 0x000fc800078e00ff */
[----:B------:R-:W-:Y:S01]  /*12f0*/  DFMA R18, R10, R18, UR8 ;  /* 0x000000080a127e2b */ /* 0x000fe20008000012 */
[----:B------:R-:W-:Y:S01]  /*1300*/  UMOV UR8, 0x55555511 ;  /* 0x5555551100087882 */ /* 0x000fe20000000000 */
[----:B------:R-:W-:-:S06]  /*1310*/  UMOV UR9, 0x3fc55555 ;  /* 0x3fc5555500097882 */ /* 0x000fcc0000000000 */
[----:B------:R-:W-:Y:S01]  /*1320*/  DFMA R18, R10, R18, UR8 ;  /* 0x000000080a127e2b */ /* 0x000fe20008000012 */
[----:B------:R-:W-:Y:S01]  /*1330*/  UMOV UR8, 0xb ;  /* 0x0000000b00087882 */ /* 0x000fe20000000000 */
[----:B------:R-:W-:Y:S01]  /*1340*/  UMOV UR9, 0x3fe00000 ;  /* 0x3fe0000000097882 */ /* 0x000fe20000000000 */
[----:B0-----:R-:W-:-:S05]  /*1350*/  DFMA R20, R16, -R14, 1 ;  /* 0x3ff000001014742b */ /* 0x001fca000000080e */
[----:B------:R-:W-:-:S03]  /*1360*/  DFMA R18, R10, R18, UR8 ;  /* 0x000000080a127e2b */ /* 0x000fc60008000012 */
[----:B------:R-:W-:-:S05]  /*1370*/  DFMA R20, R20, R20, R20 ;  /* 0x000000141414722b */ /* 0x000fca0000000014 */
[----:B------:R-:W-:-:S03]  /*1380*/  DFMA R18, R10, R18, 1 ;  /* 0x3ff000000a12742b */ /* 0x000fc60000000012 */
[----:B------:R-:W-:-:S05]  /*1390*/  DFMA R16, R16, R20, R16 ;  /* 0x000000141010722b */ /* 0x000fca0000000010 */
[----:B------:R-:W-:-:S03]  /*13a0*/  DFMA R18, R10, R18, 1 ;  /* 0x3ff000000a12742b */ /* 0x000fc60000000012 */
[----:B------:R-:W-:-:S08]  /*13b0*/  DFMA R10, R16, -R14, 1 ;  /* 0x3ff00000100a742b */ /* 0x000fd0000000080e */
[----:B------:R-:W-:Y:S01]  /*13c0*/  DFMA R16, R16, R10, R16 ;  /* 0x0000000a1010722b */ /* 0x000fe20000000010 */
[----:B------:R-:W-:Y:S02]  /*13d0*/  IMAD R11, R8, 0x100000, R19 ;  /* 0x00100000080b7824 */ /* 0x000fe400078e0213 */
[----:B------:R-:W-:Y:S01]  /*13e0*/  IMAD.MOV.U32 R10, RZ, RZ, R18 ;  /* 0x000000ffff0a7224 */ /* 0x000fe200078e0012 */
[----:B------:R-:W-:Y:S07]  /*13f0*/  @!P0 BRA `(.L_x_29) ;  /* 0x0000000000308947 */ /* 0x000fee0003800000 */
        /* <DEDUP_REMOVED lines=9> */
[----:B------:R-:W-:Y:S01]  /*1490*/  @!P2 LEA R7, R6, 0x3ff00000, 0x14 ;  /* 0x3ff000000607a811 */ /* 0x000fe200078ea0ff */
[----:B------:R-:W-:-:S06]  /*14a0*/  @!P2 IMAD.MOV.U32 R6, RZ, RZ, RZ ;  /* 0x000000ffff06a224 */ /* 0x000fcc00078e00ff */
[----:B------:R-:W-:-:S11]  /*14b0*/  @!P2 DMUL R10, R18, R6 ;  /* 0x00000006120aa228 */ /* 0x000fd60000000000 */
.L_x_29:
[----:B------:R-:W-:Y:S05]  /*14c0*/  BSYNC.RECONVERGENT B1 ;  /* 0x0000000000017941 */ /* 0x000fea0003800200 */
.L_x_28:
[----:B------:R-:W-:Y:S01]  /*14d0*/  MOV R8, R10 ;  /* 0x0000000a00087202 */ /* 0x000fe20000000f00 */
[----:B------:R-:W-:Y:S01]  /*14e0*/  IMAD.MOV.U32 R9, RZ, RZ, R11 ;  /* 0x000000ffff097224 */ /* 0x000fe200078e000b */
[----:B------:R-:W-:Y:S01]  /*14f0*/  FSETP.GEU.AND P2, PT, |R11|, 6.5827683646048100446e-37, PT ;  /* 0x036000000b00780b */ /* 0x000fe20003f4e200 */
[----:B------:R-:W-:Y:S04]  /*1500*/  BSSY.RECONVERGENT B1, `(.L_x_30) ;  /* 0x000000f000017945 */ /* 0x000fe80003800200 */
[----:B------:R-:W-:-:S08]  /*1510*/  DMUL R6, R16, R8 ;  /* 0x0000000810067228 */ /* 0x000fd00000000000 */
[----:B------:R-:W-:-:S08]  /*1520*/  DFMA R8, R6, -R14, R8 ;  /* 0x8000000e0608722b */ /* 0x000fd00000000008 */
[----:B------:R-:W-:-:S10]  /*1530*/  DFMA R6, R16, R8, R6 ;  /* 0x000000081006722b */ /* 0x000fd40000000006 */
[----:B------:R-:W-:-:S05]  /*1540*/  FFMA R0, RZ, R15, R7 ;  /* 0x0000000fff007223 */ /* 0x000fca0000000007 */
[----:B------:R-:W-:-:S13]  /*1550*/  FSETP.GT.AND P0, PT, |R0|, 1.469367938527859385e-39, PT ;  /* 0x001000000000780b */ /* 0x000fda0003f04200 */
[----:B------:R-:W-:Y:S05]  /*1560*/  @P0 BRA P2, `(.L_x_31) ;  /* 0x0000000000200947 */ /* 0x000fea0001000000 */
[----:B------:R-:W-:Y:S01]  /*1570*/  IMAD.MOV.U32 R6, RZ, RZ, R10 ;  /* 0x000000ffff067224 */ /* 0x000fe200078e000a */
[----:B------:R-:W-:Y:S01]  /*1580*/  MOV R0, 0x15d0 ;  /* 0x000015d000007802 */ /* 0x000fe20000000f00 */
[----:B------:R-:W-:Y:S02]  /*1590*/  IMAD.MOV.U32 R7, RZ, RZ, R11 ;  /* 0x000000ffff077224 */ /* 0x000fe400078e000b */
[----:B------:R-:W-:Y:S02]  /*15a0*/  IMAD.MOV.U32 R8, RZ, RZ, R14 ;  /* 0x000000ffff087224 */ /* 0x000fe400078e000e */
[----:B------:R-:W-:-:S07]  /*15b0*/  IMAD.MOV.U32 R9, RZ, RZ, R15 ;  /* 0x000000ffff097224 */ /* 0x000fce00078e000f */
[----:B------:R-:W-:Y:S05]  /*15c0*/  CALL.REL.NOINC `($__internal_0_$__cuda_sm20_div_rn_f64_full) ;  /* 0x0000000c00387944 */ /* 0x000fea0003c00000 */
[----:B------:R-:W-:Y:S01]  /*15d0*/  IMAD.MOV.U32 R6, RZ, RZ, R18 ;  /* 0x000000ffff067224 */ /* 0x000fe200078e0012 */
[----:B------:R-:W-:-:S07]  /*15e0*/  MOV R7, R19 ;  /* 0x0000001300077202 */ /* 0x000fce0000000f00 */
.L_x_31:
[----:B------:R-:W-:Y:S05]  /*15f0*/  BSYNC.RECONVERGENT B1 ;  /* 0x0000000000017941 */ /* 0x000fea0003800200 */
.L_x_30:
[----:B------:R-:W-:Y:S02]  /*1600*/  IMAD.MOV.U32 R8, RZ, RZ, R6 ;  /* 0x000000ffff087224 */ /* 0x000fe400078e0006 */
[----:B------:R-:W-:-:S07]  /*1610*/  IMAD.MOV.U32 R9, RZ, RZ, R7 ;  /* 0x000000ffff097224 */ /* 0x000fce00078e0007 */
.L_x_27:
[----:B------:R-:W-:Y:S05]  /*1620*/  BSYNC.RECONVERGENT B0 ;  /* 0x0000000000007941 */ /* 0x000fea0003800200 */
.L_x_26:
[----:B------:R-:W2:Y:S01]  /*1630*/  LDG.E.64 R6, desc[UR6][R12.64] ;  /* 0x000000060c067981 */ /* 0x000ea2000c1e1b00 */
[----:B------:R-:W-:Y:S01]  /*1640*/  BSSY.RECONVERGENT B0, `(.L_x_32) ;  /* 0x000005c000007945 */ /* 0x000fe20003800200 */
[----:B------:R-:W-:Y:S02]  /*1650*/  CS2R R10, SRZ ;  /* 0x00000000000a7805 */ /* 0x000fe4000001ff00 */
[----:B------:R0:W-:Y:S01]  /*1660*/  STG.E.64 desc[UR6][R12.64+-0x8], R8 ;  /* 0xfffff8080c007986 */ /* 0x0001e2000c101b06 */
[----:B--2---:R-:W-:-:S14]  /*1670*/  DSETP.NEU.AND P0, PT, R6, -INF , PT ;  /* 0xfff000000600742a */ /* 0x004fdc0003f0d000 */
[----:B0-----:R-:W-:Y:S05]  /*1680*/  @!P0 BRA `(.L_x_33) ;  /* 0x00000004005c8947 */ /* 0x001fea0003800000 */
        /* <DEDUP_REMOVED lines=35> */
[----:B------:R-:W-:-:S04]  /*18c0*/  MOV R16, 0x1 ;  /* 0x0000000100107802 */ /* 0x000fc80000000f00 */
        /* <DEDUP_REMOVED lines=29> */
.L_x_35:
[----:B------:R-:W-:Y:S05]  /*1aa0*/  BSYNC.RECONVERGENT B1 ;  /* 0x0000000000017941 */ /* 0x000fea0003800200 */
.L_x_34:
[----:B------:R-:W-:Y:S01]  /*1ab0*/  IMAD.MOV.U32 R8, RZ, RZ, R10 ;  /* 0x000000ffff087224 */ /* 0x000fe200078e000a */
[----:B------:R-:W-:Y:S01]  /*1ac0*/  MOV R9, R11 ;  /* 0x0000000b00097202 */ /* 0x000fe20000000f00 */
[----:B------:R-:W-:Y:S01]  /*1ad0*/  BSSY.RECONVERGENT B1, `(.L_x_36) ;  /* 0x0000010000017945 */ /* 0x000fe20003800200 */
[----:B------:R-:W-:-:S04]  /*1ae0*/  FSETP.GEU.AND P2, PT, |R11|, 6.5827683646048100446e-37, PT ;  /* 0x036000000b00780b */ /* 0x000fc80003f4e200 */
        /* <DEDUP_REMOVED lines=12> */
[----:B------:R-:W-:Y:S02]  /*1bb0*/  IMAD.MOV.U32 R6, RZ, RZ, R18 ;  /* 0x000000ffff067224 */ /* 0x000fe400078e0012 */
[----:B------:R-:W-:-:S07]  /*1bc0*/  IMAD.MOV.U32 R7, RZ, RZ, R19 ;  /* 0x000000ffff077224 */ /* 0x000fce00078e0013 */
.L_x_37:
[----:B------:R-:W-:Y:S05]  /*1bd0*/  BSYNC.RECONVERGENT B1 ;  /* 0x0000000000017941 */ /* 0x000fea0003800200 */
.L_x_36:
[----:B------:R-:W-:Y:S01]  /*1be0*/  MOV R10, R6 ;  /* 0x00000006000a7202 */ /* 0x000fe20000000f00 */
[----:B------:R-:W-:-:S07]  /*1bf0*/  IMAD.MOV.U32 R11, RZ, RZ, R7 ;  /* 0x000000ffff0b7224 */ /* 0x000fce00078e0007 */
.L_x_33:
[----:B------:R-:W-:Y:S05]  /*1c00*/  BSYNC.RECONVERGENT B0 ;  /* 0x0000000000007941 */ /* 0x000fea0003800200 */
.L_x_32:
[----:B------:R0:W-:Y:S01]  /*1c10*/  STG.E.64 desc[UR6][R12.64], R10 ;  /* 0x0000000a0c007986 */ /* 0x0001e2000c101b06 */
[----:B------:R-:W-:Y:S01]  /*1c20*/  VIADD R4, R4, 0x2 ;  /* 0x0000000204047836 */ /* 0x000fe20000000000 */
[----:B------:R-:W-:Y:S06]  /*1c30*/  @P1 BRA `(.L_x_38) ;  /* 0xfffffff000f41947 */ /* 0x000fec000383ffff */
.L_x_25:
[----:B------:R-:W1:Y:S02]  /*1c40*/  LDC R0, c[0x0][0x38c] ;  /* 0x0000e300ff007b82 */ /* 0x000e640000000800 */
[----:B-1----:R-:W-:-:S04]  /*1c50*/  LOP3.LUT R0, R0, 0x1, RZ, 0xc0, !PT ;  /* 0x0000000100007812 */ /* 0x002fc800078ec0ff */
[----:B------:R-:W-:-:S13]  /*1c60*/  ISETP.NE.U32.AND P0, PT, R0, 0x1, PT ;  /* 0x000000010000780c */ /* 0x000fda0003f05070 */
[----:B------:R-:W-:Y:S05]  /*1c70*/  @P0 EXIT ;  /* 0x000000000000094d */ /* 0x000fea0003800000 */
[----:B------:R-:W1:Y:S01]  /*1c80*/  LDC.64 R4, c[0x0][0x380] ;  /* 0x0000e000ff047b82 */ /* 0x000e620000000a00 */
[----:B------:R-:W-:-:S04]  /*1c90*/  IMAD.IADD R3, R3, 0x1, R2 ;  /* 0x0000000103037824 */ /* 0x000fc800078e0202 */
[----:B-1----:R-:W-:-:S05]  /*1ca0*/  IMAD.WIDE R2, R3, 0x8, R4 ;  /* 0x0000000803027825 */ /* 0x002fca00078e0204 */
[----:B------:R-:W2:Y:S01]  /*1cb0*/  LDG.E.64 R4, desc[UR6][R2.64] ;  /* 0x0000000602047981 */ /* 0x000ea2000c1e1b00 */
[----:B------:R-:W-:Y:S01]  /*1cc0*/  BSSY.RECONVERGENT B0, `(.L_x_39) ;  /* 0x000005c000007945 */ /* 0x000fe20003800200 */
[----:B------:R-:W-:Y:S01]  /*1cd0*/  CS2R R6, SRZ ;  /* 0x0000000000067805 */ /* 0x000fe2000001ff00 */
[----:B--2---:R-:W-:-:S14]  /*1ce0*/  DSETP.NEU.AND P0, PT, R4, -INF , PT ;  /* 0xfff000000400742a */ /* 0x004fdc0003f0d000 */
[----:B------:R-:W-:Y:S05]  /*1cf0*/  @!P0 BRA `(.L_x_40) ;  /* 0x0000000400608947 */ /* 0x000fea0003800000 */
[----:B------:R-:W-:Y:S01]  /*1d00*/  IMAD.MOV.U32 R6, RZ, RZ, 0x652b82fe ;  /* 0x652b82feff067424 */ /* 0x000fe200078e00ff */
[----:B------:R-:W-:Y:S01]  /*1d10*/  UMOV UR4, 0xfefa39ef ;  /* 0xfefa39ef00047882 */ /* 0x000fe20000000000 */
[----:B------:R-:W-:Y:S01]  /*1d20*/  IMAD.MOV.U32 R7, RZ, RZ, 0x3ff71547 ;  /* 0x3ff71547ff077424 */ /* 0x000fe200078e00ff */
[----:B------:R-:W-:Y:S01]  /*1d30*/  UMOV UR5, 0x3fe62e42 ;  /* 0x3fe62e4200057882 */ /* 0x000fe20000000000 */
[----:B0-----:R-:W0:Y:S01]  /*1d40*/  MUFU.RCP64H R13, R15 ;  /* 0x0000000f000d7308 */ /* 0x001e220000001800 */
[----:B------:R-:W-:Y:S01]  /*1d50*/  IMAD.MOV.U32 R12, RZ, RZ, 0x1 ;  /* 0x00000001ff0c7424 */ /* 0x000fe200078e00ff */
[----:B------:R-:W-:Y:S01]  /*1d60*/  FSETP.GEU.AND P0, PT, |R5|, 4.1917929649353027344, PT ;  /* 0x4086232b0500780b */ /* 0x000fe20003f0e200 */
[----:B------:R-:W-:Y:S01]  /*1d70*/  BSSY.RECONVERGENT B1, `(.L_x_41) ;  /* 0x000003b000017945 */ /* 0x000fe20003800200 */
[----:B------:R-:W-:-:S08]  /*1d80*/  DFMA R6, R4, R6, 6.75539944105574400000e+15 ;  /* 0x433800000406742b */ /* 0x000fd00000000006 */
[----:B------:R-:W-:Y:S02]  /*1d90*/  DADD R8, R6, -6.75539944105574400000e+15 ;  /* 0xc338000006087429 */ /* 0x000fe40000000000 */
[----:B0-----:R-:W-:-:S06]  /*1da0*/  DFMA R16, R12, -R14, 1 ;  /* 0x3ff000000c10742b */ /* 0x001fcc000000080e */
[----:B------:R-:W-:Y:S01]  /*1db0*/  DFMA R10, R8, -UR4, R4 ;  /* 0x80000004080a7c2b */ /* 0x000fe20008000004 */
[----:B------:R-:W-:Y:S01]  /*1dc0*/  UMOV UR4, 0x3b39803f ;  /* 0x3b39803f00047882 */ /* 0x000fe20000000000 */
[----:B------:R-:W-:Y:S01]  /*1dd0*/  UMOV UR5, 0x3c7abc9e ;  /* 0x3c7abc9e00057882 */ /* 0x000fe20000000000 */
[----:B------:R-:W-:-:S05]  /*1de0*/  DFMA R16, R16, R16, R16 ;  /* 0x000000101010722b */ /* 0x000fca0000000010 */
[----:B------:R-:W-:Y:S01]  /*1df0*/  DFMA R8, R8, -UR4, R10 ;  /* 0x8000000408087c2b */ /* 0x000fe2000800000a */
[----:B------:R-:W-:Y:S01]  /*1e00*/  UMOV UR4, 0x69ce2bdf ;  /* 0x69ce2bdf00047882 */ /* 0x000fe20000000000 */
[----:B------:R-:W-:Y:S01]  /*1e10*/  IMAD.MOV.U32 R10, RZ, RZ, -0x35dec16 ;  /* 0xfca213eaff0a7424 */ /* 0x000fe200078e00ff */
[----:B------:R-:W-:Y:S01]  /*1e20*/  MOV R11, 0x3e928af3 ;  /* 0x3e928af3000b7802 */ /* 0x000fe20000000f00 */
[----:B------:R-:W-:Y:S01]  /*1e30*/  UMOV UR5, 0x3e5ade15 ;  /* 0x3e5ade1500057882 */ /* 0x000fe20000000000 */
[----:B------:R-:W-:-:S04]  /*1e40*/  DFMA R16, R12, R16, R12 ;  /* 0x000000100c10722b */ /* 0x000fc8000000000c */
        /* <DEDUP_REMOVED lines=26> */
[----:B------:R-:W-:Y:S02]  /*1ff0*/  DFMA R12, R8, R10, 1 ;  /* 0x3ff00000080c742b */ /* 0x000fe4000000000a */
        /* <DEDUP_REMOVED lines=15> */
[----:B------:R-:W-:Y:S02]  /*20f0*/  @!P1 LEA R7, R6, 0x3ff00000, 0x14 ;  /* 0x3ff0000006079811 */ /* 0x000fe400078ea0ff */
[----:B------:R-:W-:-:S06]  /*2100*/  @!P1 MOV R6, RZ ;  /* 0x000000ff00069202 */ /* 0x000fcc0000000f00 */
[----:B------:R-:W-:-:S11]  /*2110*/  @!P1 DMUL R10, R4, R6 ;  /* 0x00000006040a9228 */ /* 0x000fd60000000000 */
.L_x_42:
[----:B------:R-:W-:Y:S05]  /*2120*/  BSYNC.RECONVERGENT B1 ;  /* 0x0000000000017941 */ /* 0x000fea0003800200 */
.L_x_41:
[----:B------:R-:W-:Y:S01]  /*2130*/  IMAD.MOV.U32 R6, RZ, RZ, R10 ;  /* 0x000000ffff067224 */ /* 0x000fe200078e000a */
[----:B------:R-:W-:Y:S01]  /*2140*/  FSETP.GEU.AND P1, PT, |R11|, 6.5827683646048100446e-37, PT ;  /* 0x036000000b00780b */ /* 0x000fe20003f2e200 */
[----:B------:R-:W-:Y:S01]  /*2150*/  IMAD.MOV.U32 R7, RZ, RZ, R11 ;  /* 0x000000ffff077224 */ /* 0x000fe200078e000b */
[----:B------:R-:W-:Y:S05]  /*2160*/  BSSY.RECONVERGENT B1, `(.L_x_43) ;  /* 0x000000f000017945 */ /* 0x000fea0003800200 */
        /* <DEDUP_REMOVED lines=12> */
[----:B------:R-:W-:Y:S01]  /*2230*/  MOV R4, R18 ;  /* 0x0000001200047202 */ /* 0x000fe20000000f00 */
[----:B------:R-:W-:-:S07]  /*2240*/  IMAD.MOV.U32 R5, RZ, RZ, R19 ;  /* 0x000000ffff057224 */ /* 0x000fce00078e0013 */
.L_x_44:
[----:B------:R-:W-:Y:S05]  /*2250*/  BSYNC.RECONVERGENT B1 ;  /* 0x0000000000017941 */ /* 0x000fea0003800200 */
.L_x_43:
[----:B------:R-:W-:Y:S02]  /*2260*/  IMAD.MOV.U32 R6, RZ, RZ, R4 ;  /* 0x000000ffff067224 */ /* 0x000fe400078e0004 */
[----:B------:R-:W-:-:S07]  /*2270*/  IMAD.MOV.U32 R7, RZ, RZ, R5 ;  /* 0x000000ffff077224 */ /* 0x000fce00078e0005 */
.L_x_40:
[----:B------:R-:W-:Y:S05]  /*2280*/  BSYNC.RECONVERGENT B0 ;  /* 0x0000000000007941 */ /* 0x000fea0003800200 */
.L_x_39:
[----:B------:R-:W-:Y:S01]  /*2290*/  STG.E.64 desc[UR6][R2.64], R6 ;  /* 0x0000000602007986 */ /* 0x000fe2000c101b06 */
[----:B------:R-:W-:Y:S05]  /*22a0*/  EXIT ;  /* 0x000000000000794d */ /* 0x000fea0003800000 */
        .weak           $__internal_0_$__cuda_sm20_div_rn_f64_full
        .type           $__internal_0_$__cuda_sm20_div_rn_f64_full,@function
        .size           $__internal_0_$__cuda_sm20_div_rn_f64_full,(.L_x_72 - $__internal_0_$__cuda_sm20_div_rn_f64_full)
$__internal_0_$__cuda_sm20_div_rn_f64_full:
[C---:B------:R-:W-:Y:S01]  /*22b0*/  FSETP.GEU.AND P0, PT, |R9|.reuse, 1.469367938527859385e-39, PT ;  /* 0x001000000900780b */ /* 0x040fe20003f0e200 */
[----:B------:R-:W-:Y:S01]  /*22c0*/  IMAD.MOV.U32 R16, RZ, RZ, 0x1 ;  /* 0x00000001ff107424 */ /* 0x000fe200078e00ff */
[----:B------:R-:W-:Y:S01]  /*22d0*/  LOP3.LUT R10, R9, 0x800fffff, RZ, 0xc0, !PT ;  /* 0x800fffff090a7812 */ /* 0x000fe200078ec0ff */
[----:B------:R-:W-:Y:S01]  /*22e0*/  IMAD.MOV.U32 R25, RZ, RZ, 0x1ca00000 ;  /* 0x1ca00000ff197424 */ /* 0x000fe200078e00ff */
[C---:B------:R-:W-:Y:S01]  /*22f0*/  FSETP.GEU.AND P3, PT, |R7|.reuse, 1.469367938527859385e-39, PT ;  /* 0x001000000700780b */ /* 0x040fe20003f6e200 */
[----:B------:R-:W-:Y:S01]  /*2300*/  BSSY.RECONVERGENT B2, `(.L_x_45) ;  /* 0x0000052000027945 */ /* 0x000fe20003800200 */
[----:B------:R-:W-:Y:S01]  /*2310*/  LOP3.LUT R11, R10, 0x3ff00000, RZ, 0xfc, !PT ;  /* 0x3ff000000a0b7812 */ /* 0x000fe200078efcff */
[----:B------:R-:W-:Y:S01]  /*2320*/  IMAD.MOV.U32 R10, RZ, RZ, R8 ;  /* 0x000000ffff0a7224 */ /* 0x000fe200078e0008 */
[----:B------:R-:W-:Y:S02]  /*2330*/  LOP3.LUT R24, R7, 0x7ff00000, RZ, 0xc0, !PT ;  /* 0x7ff0000007187812 */ /* 0x000fe400078ec0ff */
[----:B------:R-:W-:-:S03]  /*2340*/  LOP3.LUT R27, R9, 0x7ff00000, RZ, 0xc0, !PT ;  /* 0x7ff00000091b7812 */ /* 0x000fc600078ec0ff */
[----:B------:R-:W-:Y:S01]  /*2350*/  @!P0 DMUL R10, R8, 8.98846567431157953865e+307 ;  /* 0x7fe00000080a8828 */ /* 0x000fe20000000000 */
[----:B------:R-:W-:-:S03]  /*2360*/  ISETP.GE.U32.AND P2, PT, R24, R27, PT ;  /* 0x0000001b1800720c */ /* 0x000fc60003f46070 */
[----:B------:R-:W-:Y:S02]  /*2370*/  @!P3 LOP3.LUT R19, R9, 0x7ff00000, RZ, 0xc0, !PT ;  /* 0x7ff000000913b812 */ /* 0x000fe400078ec0ff */
[----:B------:R-:W0:Y:S02]  /*2380*/  MUFU.RCP64H R17, R11 ;  /* 0x0000000b00117308 */ /* 0x000e240000001800 */
[----:B------:R-:W-:Y:S02]  /*2390*/  @!P3 ISETP.GE.U32.AND P4, PT, R24, R19, PT ;  /* 0x000000131800b20c */ /* 0x000fe40003f86070 */
[----:B------:R-:W-:Y:S02]  /*23a0*/  @!P0 LOP3.LUT R27, R11, 0x7ff00000, RZ, 0xc0, !PT ;  /* 0x7ff000000b1b8812 */ /* 0x000fe400078ec0ff */
[----:B------:R-:W-:-:S04]  /*23b0*/  @!P3 SEL R19, R25, 0x63400000, !P4 ;  /* 0x634000001913b807 */ /* 0x000fc80006000000 */
[----:B------:R-:W-:-:S04]  /*23c0*/  @!P3 LOP3.LUT R22, R19, 0x80000000, R7, 0xf8, !PT ;  /* 0x800000001316b812 */ /* 0x000fc800078ef807 */
[----:B------:R-:W-:Y:S01]  /*23d0*/  @!P3 LOP3.LUT R23, R22, 0x100000, RZ, 0xfc, !PT ;  /* 0x001000001617b812 */ /* 0x000fe200078efcff */
[----:B------:R-:W-:Y:S01]  /*23e0*/  @!P3 IMAD.MOV.U32 R22, RZ, RZ, RZ ;  /* 0x000000ffff16b224 */ /* 0x000fe200078e00ff */
[----:B0-----:R-:W-:-:S08]  /*23f0*/  DFMA R20, R16, -R10, 1 ;  /* 0x3ff000001014742b */ /* 0x001fd0000000080a */
[----:B------:R-:W-:-:S08]  /*2400*/  DFMA R20, R20, R20, R20 ;  /* 0x000000141414722b */ /* 0x000fd00000000014 */
[----:B------:R-:W-:Y:S01]  /*2410*/  DFMA R20, R16, R20, R16 ;  /* 0x000000141014722b */ /* 0x000fe20000000010 */
[----:B------:R-:W-:Y:S02]  /*2420*/  SEL R17, R25, 0x63400000, !P2 ;  /* 0x6340000019117807 */ /* 0x000fe40005000000 */
[----:B------:R-:W-:Y:S02]  /*2430*/  MOV R16, R6 ;  /* 0x0000000600107202 */ /* 0x000fe40000000f00 */
[----:B------:R-:W-:-:S03]  /*2440*/  LOP3.LUT R17, R17, 0x800fffff, R7, 0xf8, !PT ;  /* 0x800fffff11117812 */ /* 0x000fc600078ef807 */
[----:B------:R-:W-:-:S03]  /*2450*/  DFMA R18, R20, -R10, 1 ;  /* 0x3ff000001412742b */ /* 0x000fc6000000080a */
[----:B------:R-:W-:-:S05]  /*2460*/  @!P3 DFMA R16, R16, 2, -R22 ;  /* 0x400000001010b82b */ /* 0x000fca0000000816 */
[----:B------:R-:W-:-:S08]  /*2470*/  DFMA R18, R20, R18, R20 ;  /* 0x000000121412722b */ /* 0x000fd00000000014 */
[----:B------:R-:W-:-:S08]  /*2480*/  DMUL R20, R18, R16 ;  /* 0x0000001012147228 */ /* 0x000fd00000000000 */
[----:B------:R-:W-:-:S08]  /*2490*/  DFMA R22, R20, -R10, R16 ;  /* 0x8000000a1416722b */ /* 0x000fd00000000010 */
[----:B------:R-:W-:Y:S01]  /*24a0*/  DFMA R22, R18, R22, R20 ;  /* 0x000000161216722b */ /* 0x000fe20000000014 */
[----:B------:R-:W-:Y:S01]  /*24b0*/  IMAD.MOV.U32 R20, RZ, RZ, R24 ;  /* 0x000000ffff147224 */ /* 0x000fe200078e0018 */
[----:B------:R-:W-:Y:S01]  /*24c0*/  @!P3 LOP3.LUT R20, R17, 0x7ff00000, RZ, 0xc0, !PT ;  /* 0x7ff000001114b812 */ /* 0x000fe200078ec0ff */
[----:B------:R-:W-:-:S04]  /*24d0*/  VIADD R19, R27, 0xffffffff ;  /* 0xffffffff1b137836 */ /* 0x000fc80000000000 */
[----:B------:R-:W-:-:S05]  /*24e0*/  VIADD R18, R20, 0xffffffff ;  /* 0xffffffff14127836 */ /* 0x000fca0000000000 */
[----:B------:R-:W-:-:S04]  /*24f0*/  ISETP.GT.U32.AND P0, PT, R18, 0x7feffffe, PT ;  /* 0x7feffffe1200780c */ /* 0x000fc80003f04070 */
[----:B------:R-:W-:-:S13]  /*2500*/  ISETP.GT.U32.OR P0, PT, R19, 0x7feffffe, P0 ;  /* 0x7feffffe1300780c */ /* 0x000fda0000704470 */
[----:B------:R-:W-:Y:S05]  /*2510*/  @P0 BRA `(.L_x_46) ;  /* 0x00000000006c0947 */ /* 0x000fea0003800000 */
[----:B------:R-:W-:-:S04]  /*2520*/  LOP3.LUT R7, R9, 0x7ff00000, RZ, 0xc0, !PT ;  /* 0x7ff0000009077812 */ /* 0x000fc800078ec0ff */
[CC--:B------:R-:W-:Y:S02]  /*2530*/  VIADDMNMX R6, R24.reuse, -R7.reuse, 0xb9600000, !PT ;  /* 0xb960000018067446 */ /* 0x0c0fe40007800907 */
[----:B------:R-:W-:Y:S02]  /*2540*/  ISETP.GE.U32.AND P0, PT, R24, R7, PT ;  /* 0x000000071800720c */ /* 0x000fe40003f06070 */
[----:B------:R-:W-:Y:S02]  /*2550*/  VIMNMX R6, PT, PT, R6, 0x46a00000, PT ;  /* 0x46a0000006067848 */ /* 0x000fe40003fe0100 */
[----:B------:R-:W-:-:S05]  /*2560*/  SEL R25, R25, 0x63400000, !P0 ;  /* 0x6340000019197807 */ /* 0x000fca0004000000 */
[----:B------:R-:W-:Y:S01]  /*2570*/  IMAD.IADD R20, R6, 0x1, -R25 ;  /* 0x0000000106147824 */ /* 0x000fe200078e0a19 */
[----:B------:R-:W-:-:S03]  /*2580*/  MOV R6, RZ ;  /* 0x000000ff00067202 */ /* 0x000fc60000000f00 */
[----:B------:R-:W-:-:S06]  /*2590*/  VIADD R7, R20, 0x7fe00000 ;  /* 0x7fe0000014077836 */ /* 0x000fcc0000000000 */
[----:B------:R-:W-:-:S10]  /*25a0*/  DMUL R18, R22, R6 ;  /* 0x0000000616127228 */ /* 0x000fd40000000000 */
[----:B------:R-:W-:-:S13]  /*25b0*/  FSETP.GTU.AND P0, PT, |R19|, 1.469367938527859385e-39, PT ;  /* 0x001000001300780b */ /* 0x000fda0003f0c200 */
[----:B------:R-:W-:Y:S05]  /*25c0*/  @P0 BRA `(.L_x_47) ;  /* 0x0000000000940947 */ /* 0x000fea0003800000 */
[----:B------:R-:W-:Y:S01]  /*25d0*/  DFMA R10, R22, -R10, R16 ;  /* 0x8000000a160a722b */ /* 0x000fe20000000010 */
[----:B------:R-:W-:-:S09]  /*25e0*/  IMAD.MOV.U32 R8, RZ, RZ, RZ ;  /* 0x000000ffff087224 */ /* 0x000fd200078e00ff */
[C---:B------:R-:W-:Y:S02]  /*25f0*/  FSETP.NEU.AND P0, PT, R11.reuse, RZ, PT ;  /* 0x000000ff0b00720b */ /* 0x040fe40003f0d000 */
[----:B------:R-:W-:-:S04]  /*2600*/  LOP3.LUT R17, R11, 0x80000000, R9, 0x48, !PT ;  /* 0x800000000b117812 */ /* 0x000fc800078e4809 */
[----:B------:R-:W-:-:S07]  /*2610*/  LOP3.LUT R9, R17, R7, RZ, 0xfc, !PT ;  /* 0x0000000711097212 */ /* 0x000fce00078efcff */
[----:B------:R-:W-:Y:S05]  /*2620*/  @!P0 BRA `(.L_x_47) ;  /* 0x00000000007c8947 */ /* 0x000fea0003800000 */
[----:B------:R-:W-:Y:S01]  /*2630*/  IMAD.MOV R7, RZ, RZ, -R20 ;  /* 0x000000ffff077224 */ /* 0x000fe200078e0a14 */
[----:B------:R-:W-:Y:S01]  /*2640*/  DMUL.RP R8, R22, R8 ;  /* 0x0000000816087228 */ /* 0x000fe20000008000 */
[----:B------:R-:W-:-:S06]  /*2650*/  IMAD.MOV.U32 R6, RZ, RZ, RZ ;  /* 0x000000ffff067224 */ /* 0x000fcc00078e00ff */
[----:B------:R-:W-:-:S03]  /*2660*/  DFMA R6, R18, -R6, R22 ;  /* 0x800000061206722b */ /* 0x000fc60000000016 */
[----:B------:R-:W-:-:S03]  /*2670*/  LOP3.LUT R17, R9, R17, RZ, 0x3c, !PT ;  /* 0x0000001109117212 */ /* 0x000fc600078e3cff */
[----:B------:R-:W-:-:S04]  /*2680*/  IADD3 R6, PT, PT, -R20, -0x43300000, RZ ;  /* 0xbcd0000014067810 */ /* 0x000fc80007ffe1ff */
[----:B------:R-:W-:-:S04]  /*2690*/  FSETP.NEU.AND P0, PT, |R7|, R6, PT ;  /* 0x000000060700720b */ /* 0x000fc80003f0d200 */
[----:B------:R-:W-:Y:S02]  /*26a0*/  FSEL R18, R8, R18, !P0 ;  /* 0x0000001208127208 */ /* 0x000fe40004000000 */
[----:B------:R-:W-:Y:S01]  /*26b0*/  FSEL R19, R17, R19, !P0 ;  /* 0x0000001311137208 */ /* 0x000fe20004000000 */
[----:B------:R-:W-:Y:S06]  /*26c0*/  BRA `(.L_x_47) ;  /* 0x0000000000547947 */ /* 0x000fec0003800000 */
.L_x_46:
[----:B------:R-:W-:-:S14]  /*26d0*/  DSETP.NAN.AND P0, PT, R6, R6, PT ;  /* 0x000000060600722a */ /* 0x000fdc0003f08000 */
[----:B------:R-:W-:Y:S05]  /*26e0*/  @P0 BRA `(.L_x_48) ;  /* 0x0000000000440947 */ /* 0x000fea0003800000 */
[----:B------:R-:W-:-:S14]  /*26f0*/  DSETP.NAN.AND P0, PT, R8, R8, PT ;  /* 0x000000080800722a */ /* 0x000fdc0003f08000 */
[----:B------:R-:W-:Y:S05]  /*2700*/  @P0 BRA `(.L_x_49) ;  /* 0x0000000000300947 */ /* 0x000fea0003800000 */
[----:B------:R-:W-:Y:S01]  /*2710*/  ISETP.NE.AND P0, PT, R20, R27, PT ;  /* 0x0000001b1400720c */ /* 0x000fe20003f05270 */
[----:B------:R-:W-:Y:S02]  /*2720*/  IMAD.MOV.U32 R18, RZ, RZ, 0x0 ;  /* 0x00000000ff127424 */ /* 0x000fe400078e00ff */
[----:B------:R-:W-:-:S10]  /*2730*/  IMAD.MOV.U32 R19, RZ, RZ, -0x80000 ;  /* 0xfff80000ff137424 */ /* 0x000fd400078e00ff */
[----:B------:R-:W-:Y:S05]  /*2740*/  @!P0 BRA `(.L_x_47) ;  /* 0x0000000000348947 */ /* 0x000fea0003800000 */
[----:B------:R-:W-:Y:S02]  /*2750*/  ISETP.NE.AND P0, PT, R20, 0x7ff00000, PT ;  /* 0x7ff000001400780c */ /* 0x000fe40003f05270 */
[----:B------:R-:W-:Y:S02]  /*2760*/  LOP3.LUT R19, R7, 0x80000000, R9, 0x48, !PT ;  /* 0x8000000007137812 */ /* 0x000fe400078e4809 */
[----:B------:R-:W-:-:S13]  /*2770*/  ISETP.EQ.OR P0, PT, R27, RZ, !P0 ;  /* 0x000000ff1b00720c */ /* 0x000fda0004702670 */
[----:B------:R-:W-:Y:S01]  /*2780*/  @P0 LOP3.LUT R6, R19, 0x7ff00000, RZ, 0xfc, !PT ;  /* 0x7ff0000013060812 */ /* 0x000fe200078efcff */
[----:B------:R-:W-:Y:S01]  /*2790*/  @!P0 IMAD.MOV.U32 R18, RZ, RZ, RZ ;  /* 0x000000ffff128224 */ /* 0x000fe200078e00ff */
[----:B------:R-:W-:-:S03]  /*27a0*/  @P0 MOV R18, RZ ;  /* 0x000000ff00120202 */ /* 0x000fc60000000f00 */
[----:B------:R-:W-:Y:S01]  /*27b0*/  @P0 IMAD.MOV.U32 R19, RZ, RZ, R6 ;  /* 0x000000ffff130224 */ /* 0x000fe200078e0006 */
[----:B------:R-:W-:Y:S06]  /*27c0*/  BRA `(.L_x_47) ;  /* 0x0000000000147947 */ /* 0x000fec0003800000 */
.L_x_49:
[----:B------:R-:W-:Y:S01]  /*27d0*/  LOP3.LUT R19, R9, 0x80000, RZ, 0xfc, !PT ;  /* 0x0008000009137812 */ /* 0x000fe200078efcff */
[----:B------:R-:W-:Y:S01]  /*27e0*/  IMAD.MOV.U32 R18, RZ, RZ, R8 ;  /* 0x000000ffff127224 */ /* 0x000fe200078e0008 */
[----:B------:R-:W-:Y:S06]  /*27f0*/  BRA `(.L_x_47) ;  /* 0x0000000000087947 */ /* 0x000fec0003800000 */
.L_x_48:
[----:B------:R-:W-:Y:S01]  /*2800*/  LOP3.LUT R19, R7, 0x80000, RZ, 0xfc, !PT ;  /* 0x0008000007137812 */ /* 0x000fe200078efcff */
[----:B------:R-:W-:-:S07]  /*2810*/  IMAD.MOV.U32 R18, RZ, RZ, R6 ;  /* 0x000000ffff127224 */ /* 0x000fce00078e0006 */
.L_x_47:
[----:B------:R-:W-:Y:S05]  /*2820*/  BSYNC.RECONVERGENT B2 ;  /* 0x0000000000027941 */ /* 0x000fea0003800200 */
.L_x_45:
[----:B------:R-:W-:Y:S02]  /*2830*/  IMAD.MOV.U32 R6, RZ, RZ, R0 ;  /* 0x000000ffff067224 */ /* 0x000fe400078e0000 */
[----:B------:R-:W-:-:S04]  /*2840*/  IMAD.MOV.U32 R7, RZ, RZ, 0x0 ;  /* 0x00000000ff077424 */ /* 0x000fc800078e00ff */
[----:B------:R-:W-:Y:S05]  /*2850*/  RET.REL.NODEC R6 `(_Z7softmaxPdiii) ;  /* 0xffffffd406e87950 */ /* 0x000fea0003c3ffff */
.L_x_50:
        /* <DEDUP_REMOVED lines=10> */
.L_x_72:


//--------------------- .text._Z24produto_interno_escaladoPdS_S_iiidi --------------------------
	.section	.text._Z24produto_interno_escaladoPdS_S_iiidi,"ax",@progbits
	.align	128
        .global         _Z24produto_interno_escaladoPdS_S_iiidi
        .type           _Z24produto_interno_escaladoPdS_S_iiidi,@function
        .size           _Z24produto_interno_escaladoPdS_S_iiidi,(.L_x_73 - _Z24produto_interno_escaladoPdS_S_iiidi)
        .other          _Z24produto_interno_escaladoPdS_S_iiidi,@"STO_CUDA_ENTRY STV_DEFAULT"
_Z24produto_interno_escaladoPdS_S_iiidi:
.text._Z24produto_interno_escaladoPdS_S_iiidi:
        /* <DEDUP_REMOVED lines=13> */
[----:B0-----:R-:W-:-:S05]  /*00d0*/  VIADD R2, R26, UR4 ;  /* 0x000000041a027c36 */ /* 0x001fca0008000000 */
[----:B---3--:R-:W-:Y:S01]  /*00e0*/  ISETP.GE.AND P0, PT, R2, R7, PT ;  /* 0x000000070200720c */ /* 0x008fe20003f06270 */
[----:B--2---:R-:W-:-:S05]  /*00f0*/  IMAD R5, R0, UR6, R5 ;  /* 0x0000000600057c24 */ /* 0x004fca000f8e0205 */
[----:B-----5:R-:W-:Y:S01]  /*0100*/  ISETP.GE.OR P0, PT, R5, UR8, P0 ;  /* 0x0000000805007c0c */ /* 0x020fe20008706670 */
[----:B----4-:R-:W-:-:S05]  /*0110*/  IMAD R3, R4, UR7, R3 ;  /* 0x0000000704037c24 */ /* 0x010fca000f8e0203 */
[----:B------:R-:W-:-:S13]  /*0120*/  ISETP.GE.OR P0, PT, R3, R6, P0 ;  /* 0x000000060300720c */ /* 0x000fda0000706670 */
[----:B------:R-:W-:Y:S05]  /*0130*/  @P0 EXIT ;  /* 0x000000000000094d */ /* 0x000fea0003800000 */
[----:B------:R-:W-:Y:S01]  /*0140*/  ISETP.GT.U32.AND P0, PT, R2, R3, PT ;  /* 0x000000030200720c */ /* 0x000fe20003f04070 */
[----:B------:R-:W0:-:S12]  /*0150*/  LDCU.64 UR6, c[0x0][0x358] ;  /* 0x00006b00ff0677ac */ /* 0x000e180008000a00 */
[----:B------:R-:W-:Y:S05]  /*0160*/  @P0 BRA `(.L_x_51) ;  /* 0x00000008004c0947 */ /* 0x000fea0003800000 */
[----:B------:R-:W1:Y:S01]  /*0170*/  LDC R0, c[0x0][0x3a0] ;  /* 0x0000e800ff007b82 */ /* 0x000e620000000800 */
[----:B------:R-:W-:Y:S02]  /*0180*/  CS2R R12, SRZ ;  /* 0x00000000000c7805 */ /* 0x000fe4000001ff00 */
[----:B-1----:R-:W-:-:S13]  /*0190*/  ISETP.GE.AND P0, PT, R0, 0x1, PT ;  /* 0x000000010000780c */ /* 0x002fda0003f06270 */
[----:B------:R-:W-:Y:S05]  /*01a0*/  @!P0 BRA `(.L_x_52) ;  /* 0x0000000400c08947 */ /* 0x000fea0003800000 */
[C---:B------:R-:W-:Y:S01]  /*01b0*/  ISETP.GE.U32.AND P0, PT, R0.reuse, 0x8, PT ;  /* 0x000000080000780c */ /* 0x040fe20003f06070 */
[----:B------:R-:W-:Y:S01]  /*01c0*/  IMAD R9, R5, R6, R3 ;  /* 0x0000000605097224 */ /* 0x000fe200078e0203 */
[----:B------:R-:W-:Y:S01]  /*01d0*/  LOP3.LUT R6, R0, 0x7, RZ, 0xc0, !PT ;  /* 0x0000000700067812 */ /* 0x000fe200078ec0ff */
[----:B------:R-:W-:Y:S01]  /*01e0*/  IMAD.MOV.U32 R25, RZ, RZ, RZ ;  /* 0x000000ffff197224 */ /* 0x000fe200078e00ff */
[----:B------:R-:W-:Y:S01]  /*01f0*/  CS2R R12, SRZ ;  /* 0x00000000000c7805 */ /* 0x000fe2000001ff00 */
[----:B------:R-:W-:-:S08]  /*0200*/  IMAD R24, R9, R0, RZ ;  /* 0x0000000009187224 */ /* 0x000fd000078e02ff */
[----:B------:R-:W-:Y:S05]  /*0210*/  @!P0 BRA `(.L_x_53) ;  /* 0x0000000000bc8947 */ /* 0x000fea0003800000 */
[----:B------:R-:W-:Y:S01]  /*0220*/  IMAD R4, R7, R0, RZ ;  /* 0x0000000007047224 */ /* 0x000fe200078e02ff */
[----:B------:R-:W-:Y:S02]  /*0230*/  LOP3.LUT R25, R0, 0x7ffffff8, RZ, 0xc0, !PT ;  /* 0x7ffffff800197812 */ /* 0x000fe400078ec0ff */
[----:B------:R-:W-:Y:S01]  /*0240*/  CS2R R12, SRZ ;  /* 0x00000000000c7805 */ /* 0x000fe2000001ff00 */
[----:B------:R-:W-:Y:S01]  /*0250*/  IMAD R26, R5, R4, R26 ;  /* 0x00000004051a7224 */ /* 0x000fe200078e021a */
[----:B------:R-:W-:Y:S01]  /*0260*/  MOV R4, R24 ;  /* 0x0000001800047202 */ /* 0x000fe20000000f00 */
[----:B------:R-:W-:Y:S02]  /*0270*/  IMAD.MOV R27, RZ, RZ, -R25 ;  /* 0x000000ffff1b7224 */ /* 0x000fe400078e0a19 */
[----:B------:R-:W-:-:S07]  /*0280*/  VIADD R26, R26, UR4 ;  /* 0x000000041a1a7c36 */ /* 0x000fce0008000000 */
.L_x_54:
[----:B------:R-:W1:Y:S08]  /*0290*/  LDC.64 R22, c[0x0][0x380] ;  /* 0x0000e000ff167b82 */ /* 0x000e700000000a00 */
[----:B------:R-:W2:Y:S01]  /*02a0*/  LDC.64 R18, c[0x0][0x388] ;  /* 0x0000e200ff127b82 */ /* 0x000ea20000000a00 */
[----:B-1----:R-:W-:-:S05]  /*02b0*/  IMAD.WIDE R22, R4, 0x8, R22 ;  /* 0x0000000804167825 */ /* 0x002fca00078e0216 */
[----:B0-----:R-:W3:Y:S01]  /*02c0*/  LDG.E.64 R10, desc[UR6][R22.64] ;  /* 0x00000006160a7981 */ /* 0x001ee2000c1e1b00 */
[----:B--2---:R-:W-:-:S03]  /*02d0*/  IMAD.WIDE R18, R26, 0x8, R18 ;  /* 0x000000081a127825 */ /* 0x004fc600078e0212 */
[----:B------:R-:W2:Y:S04]  /*02e0*/  LDG.E.64 R8, desc[UR6][R22.64+0x8] ;  /* 0x0000080616087981 */ /* 0x000ea8000c1e1b00 */
[----:B------:R-:W3:Y:S01]  /*02f0*/  LDG.E.64 R16, desc[UR6][R18.64] ;  /* 0x0000000612107981 */ /* 0x000ee2000c1e1b00 */
[----:B------:R-:W-:-:S05]  /*0300*/  IMAD.WIDE R28, R7, 0x8, R18 ;  /* 0x00000008071c7825 */ /* 0x000fca00078e0212 */
[----:B------:R-:W2:Y:S01]  /*0310*/  LDG.E.64 R14, desc[UR6][R28.64] ;  /* 0x000000061c0e7981 */ /* 0x000ea2000c1e1b00 */
[----:B------:R-:W-:Y:S01]  /*0320*/  IMAD.WIDE R20, R7, 0x8, R28 ;  /* 0x0000000807147825 */ /* 0x000fe200078e021c */
[----:B---3--:R-:W-:Y:S02]  /*0330*/  DFMA R16, R10, R16, R12 ;  /* 0x000000100a10722b */ /* 0x008fe4000000000c */
[----:B------:R-:W3:Y:S04]  /*0340*/  LDG.E.64 R12, desc[UR6][R22.64+0x10] ;  /* 0x00001006160c7981 */ /* 0x000ee8000c1e1b00 */
[----:B------:R0:W3:Y:S02]  /*0350*/  LDG.E.64 R10, desc[UR6][R20.64] ;  /* 0x00000006140a7981 */ /* 0x0000e4000c1e1b00 */
[----:B--2---:R-:W-:-:S02]  /*0360*/  DFMA R14, R8, R14, R16 ;  /* 0x0000000e080e722b */ /* 0x004fc40000000010 */
[----:B------:R-:W2:Y:S01]  /*0370*/  LDG.E.64 R8, desc[UR6][R22.64+0x18] ;  /* 0x0000180616087981 */ /* 0x000ea2000c1e1b00 */
[----:B0-----:R-:W-:-:S05]  /*0380*/  IMAD.WIDE R20, R7, 0x8, R20 ;  /* 0x0000000807147825 */ /* 0x001fca00078e0214 */
[----:B------:R-:W2:Y:S01]  /*0390*/  LDG.E.64 R16, desc[UR6][R20.64] ;  /* 0x0000000614107981 */ /* 0x000ea2000c1e1b00 */
[C---:B------:R-:W-:Y:S01]  /*03a0*/  IMAD.WIDE R18, R7.reuse, 0x8, R20 ;  /* 0x0000000807127825 */ /* 0x040fe200078e0214 */
[----:B---3--:R-:W-:Y:S02]  /*03b0*/  DFMA R10, R12, R10, R14 ;  /* 0x0000000a0c0a722b */ /* 0x008fe4000000000e */
[----:B------:R-:W3:Y:S04]  /*03c0*/  LDG.E.64 R20, desc[UR6][R22.64+0x38] ;  /* 0x0000380616147981 */ /* 0x000ee8000c1e1b00 */
[----:B------:R-:W4:Y:S04]  /*03d0*/  LDG.E.64 R14, desc[UR6][R22.64+0x20] ;  /* 0x00002006160e7981 */ /* 0x000f28000c1e1b00 */
[----:B------:R-:W4:Y:S01]  /*03e0*/  LDG.E.64 R12, desc[UR6][R18.64] ;  /* 0x00000006120c7981 */ /* 0x000f22000c1e1b00 */
[----:B------:R-:W-:Y:S01]  /*03f0*/  IMAD.WIDE R28, R7, 0x8, R18 ;  /* 0x00000008071c7825 */ /* 0x000fe200078e0212 */
[----:B--2---:R-:W-:-:S02]  /*0400*/  DFMA R16, R8, R16, R10 ;  /* 0x000000100810722b */ /* 0x004fc4000000000a */
[----:B------:R-:W2:Y:S04]  /*0410*/  LDG.E.64 R8, desc[UR6][R22.64+0x28] ;  /* 0x0000280616087981 */ /* 0x000ea8000c1e1b00 */
[----:B------:R0:W2:Y:S02]  /*0420*/  LDG.E.64 R10, desc[UR6][R28.64] ;  /* 0x000000061c0a7981 */ /* 0x0000a4000c1e1b00 */
[----:B0-----:R-:W-:-:S04]  /*0430*/  IMAD.WIDE R28, R7, 0x8, R28 ;  /* 0x00000008071c7825 */ /* 0x001fc800078e021c */
[----:B------:R-:W-:-:S06]  /*0440*/  IMAD.WIDE R18, R7, 0x8, R28 ;  /* 0x0000000807127825 */ /* 0x000fcc00078e021c */
[----:B------:R-:W3:Y:S01]  /*0450*/  LDG.E.64 R18, desc[UR6][R18.64] ;  /* 0x0000000612127981 */ /* 0x000ee2000c1e1b00 */
[----:B----4-:R-:W-:-:S03]  /*0460*/  DFMA R12, R14, R12, R16 ;  /* 0x0000000c0e0c722b */ /* 0x010fc60000000010 */
[----:B------:R-:W4:Y:S04]  /*0470*/  LDG.E.64 R14, desc[UR6][R22.64+0x30] ;  /* 0x00003006160e7981 */ /* 0x000f28000c1e1b00 */
[----:B------:R-:W4:Y:S01]  /*0480*/  LDG.E.64 R16, desc[UR6][R28.64] ;  /* 0x000000061c107981 */ /* 0x000f22000c1e1b00 */
[----:B------:R-:W-:Y:S01]  /*0490*/  IADD3 R27, PT, PT, R27, 0x8, RZ ;  /* 0x000000081b1b7810 */ /* 0x000fe20007ffe0ff */
[----:B--2---:R-:W-:-:S03]  /*04a0*/  DFMA R8, R8, R10, R12 ;  /* 0x0000000a0808722b */ /* 0x004fc6000000000c */
[----:B------:R-:W-:Y:S01]  /*04b0*/  ISETP.NE.AND P0, PT, R27, RZ, PT ;  /* 0x000000ff1b00720c */ /* 0x000fe20003f05270 */
[----:B------:R-:W-:Y:S02]  /*04c0*/  VIADD R4, R4, 0x8 ;  /* 0x0000000804047836 */ /* 0x000fe40000000000 */
[----:B------:R-:W-:Y:S02]  /*04d0*/  IMAD R26, R7, 0x8, R26 ;  /* 0x00000008071a7824 */ /* 0x000fe400078e021a */
[----:B----4-:R-:W-:-:S08]  /*04e0*/  DFMA R8, R14, R16, R8 ;  /* 0x000000100e08722b */ /* 0x010fd00000000008 */
[----:B---3--:R-:W-:Y:S01]  /*04f0*/  DFMA R12, R20, R18, R8 ;  /* 0x00000012140c722b */ /* 0x008fe20000000008 */
[----:B------:R-:W-:Y:S10]  /*0500*/  @P0 BRA `(.L_x_54) ;  /* 0xfffffffc00600947 */ /* 0x000ff4000383ffff */
.L_x_53:
[----:B------:R-:W-:-:S13]  /*0510*/  ISETP.NE.AND P0, PT, R6, RZ, PT ;  /* 0x000000ff0600720c */ /* 0x000fda0003f05270 */
[----:B------:R-:W-:Y:S05]  /*0520*/  @!P0 BRA `(.L_x_52) ;  /* 0x0000000000e08947 */ /* 0x000fea0003800000 */
[----:B------:R-:W-:Y:S02]  /*0530*/  ISETP.GE.U32.AND P0, PT, R6, 0x4, PT ;  /* 0x000000040600780c */ /* 0x000fe40003f06070 */
[----:B------:R-:W-:-:S04]  /*0540*/  LOP3.LUT R4, R0, 0x3, RZ, 0xc0, !PT ;  /* 0x0000000300047812 */ /* 0x000fc800078ec0ff */
[----:B------:R-:W-:-:S07]  /*0550*/  ISETP.NE.AND P1, PT, R4, RZ, PT ;  /* 0x000000ff0400720c */ /* 0x000fce0003f25270 */
[----:B------:R-:W-:Y:S06]  /*0560*/  @!P0 BRA `(.L_x_55) ;  /* 0x00000000005c8947 */ /* 0x000fec0003800000 */
[----:B------:R-:W1:Y:S01]  /*0570*/  LDC.64 R28, c[0x0][0x380] ;  /* 0x0000e000ff1c7b82 */ /* 0x000e620000000a00 */
[----:B------:R-:W-:Y:S01]  /*0580*/  IMAD R6, R5, R0, R25 ;  /* 0x0000000005067224 */ /* 0x000fe200078e0219 */
[----:B------:R-:W-:-:S03]  /*0590*/  IADD3 R11, PT, PT, R24, R25, RZ ;  /* 0x00000019180b7210 */ /* 0x000fc60007ffe0ff */
[----:B------:R-:W-:-:S03]  /*05a0*/  IMAD R15, R6, R7, R2 ;  /* 0x00000007060f7224 */ /* 0x000fc600078e0202 */
[----:B------:R-:W2:Y:S01]  /*05b0*/  LDC.64 R8, c[0x0][0x388] ;  /* 0x0000e200ff087b82 */ /* 0x000ea20000000a00 */
[----:B-1----:R-:W-:-:S05]  /*05c0*/  IMAD.WIDE R28, R11, 0x8, R28 ;  /* 0x000000080b1c7825 */ /* 0x002fca00078e021c */
[----:B0-----:R-:W3:Y:S01]  /*05d0*/  LDG.E.64 R26, desc[UR6][R28.64] ;  /* 0x000000061c1a7981 */ /* 0x001ee2000c1e1b00 */
[----:B--2---:R-:W-:-:S05]  /*05e0*/  IMAD.WIDE R10, R15, 0x8, R8 ;  /* 0x000000080f0a7825 */ /* 0x004fca00078e0208 */
[----:B------:R-:W3:Y:S01]  /*05f0*/  LDG.E.64 R8, desc[UR6][R10.64] ;  /* 0x000000060a087981 */ /* 0x000ee2000c1e1b00 */
[----:B------:R-:W-:-:S05]  /*0600*/  IMAD.WIDE R16, R7, 0x8, R10 ;  /* 0x0000000807107825 */ /* 0x000fca00078e020a */
[----:B------:R-:W2:Y:S01]  /*0610*/  LDG.E.64 R14, desc[UR6][R16.64] ;  /* 0x00000006100e7981 */ /* 0x000ea2000c1e1b00 */
[----:B------:R-:W-:-:S03]  /*0620*/  IMAD.WIDE R20, R7, 0x8, R16 ;  /* 0x0000000807147825 */ /* 0x000fc600078e0210 */
[----:B------:R-:W2:Y:S04]  /*0630*/  LDG.E.64 R10, desc[UR6][R28.64+0x8] ;  /* 0x000008061c0a7981 */ /* 0x000ea8000c1e1b00 */
[----:B------:R-:W4:Y:S01]  /*0640*/  LDG.E.64 R18, desc[UR6][R20.64] ;  /* 0x0000000614127981 */ /* 0x000f22000c1e1b00 */
[----:B------:R-:W-:-:S03]  /*0650*/  IMAD.WIDE R22, R7, 0x8, R20 ;  /* 0x0000000807167825 */ /* 0x000fc600078e0214 */
[----:B------:R-:W4:Y:S04]  /*0660*/  LDG.E.64 R16, desc[UR6][R28.64+0x10] ;  /* 0x000010061c107981 */ /* 0x000f28000c1e1b00 */
[----:B------:R-:W5:Y:S04]  /*0670*/  LDG.E.64 R22, desc[UR6][R22.64] ;  /* 0x0000000616167981 */ /* 0x000f68000c1e1b00 */
[----:B------:R-:W5:Y:S01]  /*0680*/  LDG.E.64 R20, desc[UR6][R28.64+0x18] ;  /* 0x000018061c147981 */ /* 0x000f62000c1e1b00 */
[----:B------:R-:W-:Y:S01]  /*0690*/  VIADD R25, R25, 0x4 ;  /* 0x0000000419197836 */ /* 0x000fe20000000000 */
[----:B---3--:R-:W-:-:S08]  /*06a0*/  DFMA R8, R26, R8, R12 ;  /* 0x000000081a08722b */ /* 0x008fd0000000000c */
[----:B--2---:R-:W-:-:S08]  /*06b0*/  DFMA R8, R10, R14, R8 ;  /* 0x0000000e0a08722b */ /* 0x004fd00000000008 */
[----:B----4-:R-:W-:-:S08]  /*06c0*/  DFMA R8, R16, R18, R8 ;  /* 0x000000121008722b */ /* 0x010fd00000000008 */
[----:B-----5:R-:W-:-:S11]  /*06d0*/  DFMA R12, R20, R22, R8 ;  /* 0x00000016140c722b */ /* 0x020fd60000000008 */
.L_x_55:
[----:B------:R-:W-:Y:S05]  /*06e0*/  @!P1 BRA `(.L_x_52) ;  /* 0x0000000000709947 */ /* 0x000fea0003800000 */
[----:B------:R-:W1:Y:S01]  /*06f0*/  LDC.64 R18, c[0x0][0x380] ;  /* 0x0000e000ff127b82 */ /* 0x000e620000000a00 */
[----:B------:R-:W-:Y:S02]  /*0700*/  ISETP.NE.AND P0, PT, R4, 0x1, PT ;  /* 0x000000010400780c */ /* 0x000fe40003f05270 */
[----:B------:R-:W-:-:S04]  /*0710*/  LOP3.LUT R6, R0, 0x1, RZ, 0xc0, !PT ;  /* 0x0000000100067812 */ /* 0x000fc800078ec0ff */
[----:B------:R-:W-:Y:S01]  /*0720*/  ISETP.NE.U32.AND P1, PT, R6, 0x1, PT ;  /* 0x000000010600780c */ /* 0x000fe20003f25070 */
[----:B------:R-:W2:Y:S06]  /*0730*/  LDC.64 R22, c[0x0][0x388] ;  /* 0x0000e200ff167b82 */ /* 0x000eac0000000a00 */
[--C-:B------:R-:W-:Y:S02]  /*0740*/  @P0 IMAD R4, R5, R0, R25.reuse ;  /* 0x0000000005040224 */ /* 0x100fe400078e0219 */
[----:B------:R-:W3:Y:S01]  /*0750*/  LDC.64 R16, c[0x0][0x380] ;  /* 0x0000e000ff107b82 */ /* 0x000ee20000000a00 */
[----:B------:R-:W-:Y:S01]  /*0760*/  @P0 IMAD.IADD R11, R24, 0x1, R25 ;  /* 0x00000001180b0824 */ /* 0x000fe200078e0219 */
[----:B------:R-:W-:Y:S01]  /*0770*/  @P0 IADD3 R25, PT, PT, R25, 0x2, RZ ;  /* 0x0000000219190810 */ /* 0x000fe20007ffe0ff */
[----:B------:R-:W-:-:S05]  /*0780*/  @P0 IMAD R15, R4, R7, R2 ;  /* 0x00000007040f0224 */ /* 0x000fca00078e0202 */
[----:B------:R-:W4:Y:S01]  /*0790*/  LDC.64 R8, c[0x0][0x388] ;  /* 0x0000e200ff087b82 */ /* 0x000f220000000a00 */
[----:B-1----:R-:W-:-:S04]  /*07a0*/  @P0 IMAD.WIDE R18, R11, 0x8, R18 ;  /* 0x000000080b120825 */ /* 0x002fc800078e0212 */
[----:B--2---:R-:W-:Y:S02]  /*07b0*/  @P0 IMAD.WIDE R22, R15, 0x8, R22 ;  /* 0x000000080f160825 */ /* 0x004fe400078e0216 */
[----:B0-----:R-:W2:Y:S02]  /*07c0*/  @P0 LDG.E.64 R14, desc[UR6][R18.64] ;  /* 0x00000006120e0981 */ /* 0x001ea4000c1e1b00 */
[----:B------:R-:W-:Y:S02]  /*07d0*/  @!P1 IMAD R0, R5, R0, R25 ;  /* 0x0000000005009224 */ /* 0x000fe400078e0219 */
[----:B------:R-:W2:Y:S01]  /*07e0*/  @P0 LDG.E.64 R10, desc[UR6][R22.64] ;  /* 0x00000006160a0981 */ /* 0x000ea2000c1e1b00 */
[----:B------:R-:W-:-:S04]  /*07f0*/  @P0 IMAD.WIDE R20, R7, 0x8, R22 ;  /* 0x0000000807140825 */ /* 0x000fc800078e0216 */
[----:B------:R-:W-:Y:S02]  /*0800*/  @!P1 IMAD.IADD R25, R24, 0x1, R25 ;  /* 0x0000000118199824 */ /* 0x000fe400078e0219 */
[----:B------:R-:W-:Y:S01]  /*0810*/  @!P1 IMAD R27, R0, R7, R2 ;  /* 0x00000007001b9224 */ /* 0x000fe200078e0202 */
[----:B------:R-:W5:Y:S01]  /*0820*/  @P0 LDG.E.64 R20, desc[UR6][R20.64] ;  /* 0x0000000614140981 */ /* 0x000f62000c1e1b00 */
[----:B---3--:R-:W-:-:S03]  /*0830*/  @!P1 IMAD.WIDE R16, R25, 0x8, R16 ;  /* 0x0000000819109825 */ /* 0x008fc600078e0210 */
[----:B------:R-:W5:Y:S01]  /*0840*/  @P0 LDG.E.64 R6, desc[UR6][R18.64+0x8] ;  /* 0x0000080612060981 */ /* 0x000f62000c1e1b00 */
[----:B----4-:R-:W-:-:S03]  /*0850*/  @!P1 IMAD.WIDE R8, R27, 0x8, R8 ;  /* 0x000000081b089825 */ /* 0x010fc600078e0208 */
[----:B------:R-:W3:Y:S04]  /*0860*/  @!P1 LDG.E.64 R16, desc[UR6][R16.64] ;  /* 0x0000000610109981 */ /* 0x000ee8000c1e1b00 */
[----:B------:R-:W3:Y:S01]  /*0870*/  @!P1 LDG.E.64 R8, desc[UR6][R8.64] ;  /* 0x0000000608089981 */ /* 0x000ee2000c1e1b00 */
[----:B--2---:R-:W-:-:S08]  /*0880*/  @P0 DFMA R10, R14, R10, R12 ;  /* 0x0000000a0e0a022b */ /* 0x004fd0000000000c */
[----:B-----5:R-:W-:-:S08]  /*0890*/  @P0 DFMA R12, R6, R20, R10 ;  /* 0x00000014060c022b */ /* 0x020fd0000000000a */
[----:B---3--:R-:W-:-:S11]  /*08a0*/  @!P1 DFMA R12, R16, R8, R12 ;  /* 0x00000008100c922b */ /* 0x008fd6000000000c */
.L_x_52:
[----:B------:R-:W1:Y:S01]  /*08b0*/  LDCU UR5, c[0x0][0x3ac] ;  /* 0x00007580ff0577ac */ /* 0x000e620008000800 */
[----:B------:R-:W2:Y:S01]  /*08c0*/  LDC.64 R10, c[0x0][0x3a8] ;  /* 0x0000ea00ff0a7b82 */ /* 0x000ea20000000a00 */
[----:B------:R-:W-:Y:S01]  /*08d0*/  IMAD.MOV.U32 R6, RZ, RZ, 0x1 ;  /* 0x00000001ff067424 */ /* 0x000fe200078e00ff */
[----:B------:R-:W-:Y:S01]  /*08e0*/  FSETP.GEU.AND P1, PT, |R13|, 6.5827683646048100446e-37, PT ;  /* 0x036000000d00780b */ /* 0x000fe20003f2e200 */
[----:B------:R-:W-:Y:S01]  /*08f0*/  BSSY.RECONVERGENT B0, `(.L_x_56) ;  /* 0x0000013000007945 */ /* 0x000fe20003800200 */
[----:B-1----:R-:W2:Y:S03]  /*0900*/  MUFU.RCP64H R7, UR5 ;  /* 0x0000000500077d08 */ /* 0x002ea60008001800 */
[----:B--2---:R-:W-:-:S08]  /*0910*/  DFMA R8, R6, -R10, 1 ;  /* 0x3ff000000608742b */ /* 0x004fd0000000080a */
[----:B------:R-:W-:-:S08]  /*0920*/  DFMA R8, R8, R8, R8 ;  /* 0x000000080808722b */ /* 0x000fd00000000008 */
[----:B------:R-:W-:-:S08]  /*0930*/  DFMA R8, R6, R8, R6 ;  /* 0x000000080608722b */ /* 0x000fd00000000006 */
[----:B------:R-:W-:-:S08]  /*0940*/  DFMA R6, R8, -R10, 1 ;  /* 0x3ff000000806742b */ /* 0x000fd0000000080a */
[----:B------:R-:W-:-:S08]  /*0950*/  DFMA R6, R8, R6, R8 ;  /* 0x000000060806722b */ /* 0x000fd00000000008 */
[----:B------:R-:W-:-:S08]  /*0960*/  DMUL R8, R6, R12 ;  /* 0x0000000c06087228 */ /* 0x000fd00000000000 */
[----:B------:R-:W-:-:S08]  /*0970*/  DFMA R10, R8, -R10, R12 ;  /* 0x8000000a080a722b */ /* 0x000fd0000000000c */
[----:B------:R-:W-:-:S10]  /*0980*/  DFMA R6, R6, R10, R8 ;  /* 0x0000000a0606722b */ /* 0x000fd40000000008 */
[----:B------:R-:W-:-:S05]  /*0990*/  FFMA R0, RZ, UR5, R7 ;  /* 0x00000005ff007c23 */ /* 0x000fca0008000007 */
[----:B------:R-:W-:-:S13]  /*09a0*/  FSETP.GT.AND P0, PT, |R0|, 1.469367938527859385e-39, PT ;  /* 0x001000000000780b */ /* 0x000fda0003f04200 */
[----:B------:R-:W-:Y:S05]  /*09b0*/  @P0 BRA P1, `(.L_x_57) ;  /* 0x0000000000180947 */ /* 0x000fea0000800000 */
[----:B------:R-:W-:Y:S01]  /*09c0*/  MOV R6, R12 ;  /* 0x0000000c00067202 */ /* 0x000fe20000000f00 */
[----:B------:R-:W-:Y:S01]  /*09d0*/  IMAD.MOV.U32 R7, RZ, RZ, R13 ;  /* 0x000000ffff077224 */ /* 0x000fe200078e000d */
[----:B------:R-:W-:-:S07]  /*09e0*/  MOV R0, 0xa00 ;  /* 0x00000a0000007802 */ /* 0x000fce0000000f00 */
[----:B0-----:R-:W-:Y:S05]  /*09f0*/  CALL.REL.NOINC `($__internal_1_$__cuda_sm20_div_rn_f64_full) ;  /* 0x0000000000487944 */ /* 0x001fea0003c00000 */
[----:B------:R-:W-:Y:S01]  /*0a00*/  IMAD.MOV.U32 R6, RZ, RZ, R14 ;  /* 0x000000ffff067224 */ /* 0x000fe200078e000e */
[----:B------:R-:W-:-:S07]  /*0a10*/  MOV R7, R15 ;  /* 0x0000000f00077202 */ /* 0x000fce0000000f00 */
.L_x_57:
[----:B0-----:R-:W-:Y:S05]  /*0a20*/  BSYNC.RECONVERGENT B0 ;  /* 0x0000000000007941 */ /* 0x001fea0003800200 */
.L_x_56:
[----:B------:R-:W0:Y:S01]  /*0a30*/  LDCU.64 UR8, c[0x0][0x398] ;  /* 0x00007300ff0877ac */ /* 0x000e220008000a00 */
[----:B------:R-:W1:Y:S01]  /*0a40*/  LDC.64 R8, c[0x0][0x390] ;  /* 0x0000e400ff087b82 */ /* 0x000e620000000a00 */
[----:B0-----:R-:W-:-:S04]  /*0a50*/  IMAD R3, R5, UR8, R3 ;  /* 0x0000000805037c24 */ /* 0x001fc8000f8e0203 */
[----:B------:R-:W-:-:S04]  /*0a60*/  IMAD R3, R3, UR9, R2 ;  /* 0x0000000903037c24 */ /* 0x000fc8000f8e0202 */
[----:B-1----:R-:W-:-:S05]  /*0a70*/  IMAD.WIDE R2, R3, 0x8, R8 ;  /* 0x0000000803027825 */ /* 0x002fca00078e0208 */
[----:B------:R-:W-:Y:S01]  /*0a80*/  STG.E.64 desc[UR6][R2.64], R6 ;  /* 0x0000000602007986 */ /* 0x000fe2000c101b06 */
[----:B------:R-:W-:Y:S05]  /*0a90*/  EXIT ;  /* 0x000000000000794d */ /* 0x000fea0003800000 */
.L_x_51:
[----:B------:R-:W1:Y:S01]  /*0aa0*/  LDC.64 R8, c[0x0][0x390] ;  /* 0x0000e400ff087b82 */ /* 0x000e620000000a00 */
[----:B------:R-:W-:-:S04]  /*0ab0*/  IMAD R3, R5, R6, R3 ;  /* 0x0000000605037224 */ /* 0x000fc800078e0203 */
[----:B------:R-:W-:Y:S02]  /*0ac0*/  IMAD R7, R3, R7, R2 ;  /* 0x0000000703077224 */ /* 0x000fe400078e0202 */
[----:B------:R-:W-:Y:S02]  /*0ad0*/  IMAD.MOV.U32 R2, RZ, RZ, 0x0 ;  /* 0x00000000ff027424 */ /* 0x000fe400078e00ff */
[----:B------:R-:W-:Y:S02]  /*0ae0*/  IMAD.MOV.U32 R3, RZ, RZ, -0x100000 ;  /* 0xfff00000ff037424 */ /* 0x000fe400078e00ff */
[----:B-1----:R-:W-:-:S05]  /*0af0*/  IMAD.WIDE R8, R7, 0x8, R8 ;  /* 0x0000000807087825 */ /* 0x002fca00078e0208 */
[----:B0-----:R-:W-:Y:S01]  /*0b00*/  STG.E.64 desc[UR6][R8.64], R2 ;  /* 0x0000000208007986 */ /* 0x001fe2000c101b06 */
[----:B------:R-:W-:Y:S05]  /*0b10*/  EXIT ;  /* 0x000000000000794d */ /* 0x000fea0003800000 */
        .weak           $__internal_1_$__cuda_sm20_div_rn_f64_full
        .type           $__internal_1_$__cuda_sm20_div_rn_f64_full,@function
        .size           $__internal_1_$__cuda_sm20_div_rn_f64_full,(.L_x_73 - $__internal_1_$__cuda_sm20_div_rn_f64_full)
$__internal_1_$__cuda_sm20_div_rn_f64_full:
[----:B------:R-:W0:Y:S01]  /*0b20*/  LDC.64 R10, c[0x0][0x3a8] ;  /* 0x0000ea00ff0a7b82 */ /* 0x000e220000000a00 */
[----:B------:R-:W-:Y:S01]  /*0b30*/  IMAD.MOV.U32 R16, RZ, RZ, 0x1 ;  /* 0x00000001ff107424 */ /* 0x000fe200078e00ff */
[C---:B------:R-:W-:Y:S01]  /*0b40*/  FSETP.GEU.AND P2, PT, |R7|.reuse, 1.469367938527859385e-39, PT ;  /* 0x001000000700780b */ /* 0x040fe20003f4e200 */
[----:B------:R-:W-:Y:S01]  /*0b50*/  IMAD.MOV.U32 R23, RZ, RZ, 0x1ca00000 ;  /* 0x1ca00000ff177424 */ /* 0x000fe200078e00ff */
[----:B------:R-:W-:Y:S01]  /*0b60*/  LOP3.LUT R15, R7, 0x7ff00000, RZ, 0xc0, !PT ;  /* 0x7ff00000070f7812 */ /* 0x000fe200078ec0ff */
[----:B------:R-:W-:Y:S04]  /*0b70*/  BSSY.RECONVERGENT B1, `(.L_x_58) ;  /* 0x0000050000017945 */ /* 0x000fe80003800200 */
[----:B------:R-:W-:Y:S01]  /*0b80*/  IMAD.MOV.U32 R22, RZ, RZ, R15 ;  /* 0x000000ffff167224 */ /* 0x000fe200078e000f */
[----:B0-----:R-:W-:-:S02]  /*0b90*/  FSETP.GEU.AND P0, PT, |R11|, 1.469367938527859385e-39, PT ;  /* 0x001000000b00780b */ /* 0x001fc40003f0e200 */
[C---:B------:R-:W-:Y:S02]  /*0ba0*/  LOP3.LUT R8, R11.reuse, 0x800fffff, RZ, 0xc0, !PT ;  /* 0x800fffff0b087812 */ /* 0x040fe400078ec0ff */
[----:B------:R-:W-:Y:S02]  /*0bb0*/  LOP3.LUT R4, R11, 0x7ff00000, RZ, 0xc0, !PT ;  /* 0x7ff000000b047812 */ /* 0x000fe400078ec0ff */
[----:B------:R-:W-:Y:S02]  /*0bc0*/  LOP3.LUT R9, R8, 0x3ff00000, RZ, 0xfc, !PT ;  /* 0x3ff0000008097812 */ /* 0x000fe400078efcff */
[----:B------:R-:W-:Y:S02]  /*0bd0*/  MOV R8, R10 ;  /* 0x0000000a00087202 */ /* 0x000fe40000000f00 */
[-C--:B------:R-:W-:Y:S02]  /*0be0*/  ISETP.GE.U32.AND P1, PT, R15, R4.reuse, PT ;  /* 0x000000040f00720c */ /* 0x080fe40003f26070 */
[----:B------:R-:W-:Y:S01]  /*0bf0*/  MOV R25, R4 ;  /* 0x0000000400197202 */ /* 0x000fe20000000f00 */
[----:B------:R-:W0:Y:S01]  /*0c00*/  @!P0 LDC.64 R12, c[0x0][0x3a8] ;  /* 0x0000ea00ff0c8b82 */ /* 0x000e220000000a00 */
[----:B------:R-:W-:-:S04]  /*0c10*/  SEL R23, R23, 0x63400000, !P1 ;  /* 0x6340000017177807 */ /* 0x000fc80004800000 */
[----:B------:R-:W-:-:S04]  /*0c20*/  @!P2 LOP3.LUT R20, R23, 0x80000000, R7, 0xf8, !PT ;  /* 0x800000001714a812 */ /* 0x000fc800078ef807 */
[----:B------:R-:W-:Y:S01]  /*0c30*/  @!P2 LOP3.LUT R21, R20, 0x100000, RZ, 0xfc, !PT ;  /* 0x001000001415a812 */ /* 0x000fe200078efcff */
[----:B------:R-:W-:Y:S01]  /*0c40*/  @!P2 IMAD.MOV.U32 R20, RZ, RZ, RZ ;  /* 0x000000ffff14a224 */ /* 0x000fe200078e00ff */
[----:B0-----:R-:W-:-:S06]  /*0c50*/  @!P0 DMUL R8, R12, 8.98846567431157953865e+307 ;  /* 0x7fe000000c088828 */ /* 0x001fcc0000000000 */
[----:B------:R-:W0:Y:S04]  /*0c60*/  MUFU.RCP64H R17, R9 ;  /* 0x0000000900117308 */ /* 0x000e280000001800 */
[----:B------:R-:W-:-:S05]  /*0c70*/  @!P0 LOP3.LUT R25, R9, 0x7ff00000, RZ, 0xc0, !PT ;  /* 0x7ff0000009198812 */ /* 0x000fca00078ec0ff */
[----:B------:R-:W-:Y:S01]  /*0c80*/  VIADD R24, R25, 0xffffffff ;  /* 0xffffffff19187836 */ /* 0x000fe20000000000 */
[----:B0-----:R-:W-:-:S08]  /*0c90*/  DFMA R12, R16, -R8, 1 ;  /* 0x3ff00000100c742b */ /* 0x001fd00000000808 */
[----:B------:R-:W-:-:S08]  /*0ca0*/  DFMA R12, R12, R12, R12 ;  /* 0x0000000c0c0c722b */ /* 0x000fd0000000000c */
[----:B------:R-:W-:Y:S01]  /*0cb0*/  DFMA R16, R16, R12, R16 ;  /* 0x0000000c1010722b */ /* 0x000fe20000000010 */
[----:B------:R-:W-:Y:S02]  /*0cc0*/  LOP3.LUT R13, R23, 0x800fffff, R7, 0xf8, !PT ;  /* 0x800fffff170d7812 */ /* 0x000fe400078ef807 */
[----:B------:R-:W-:-:S05]  /*0cd0*/  MOV R12, R6 ;  /* 0x00000006000c7202 */ /* 0x000fca0000000f00 */
[----:B------:R-:W-:Y:S02]  /*0ce0*/  DFMA R18, R16, -R8, 1 ;  /* 0x3ff000001012742b */ /* 0x000fe40000000808 */
[----:B------:R-:W-:-:S06]  /*0cf0*/  @!P2 DFMA R12, R12, 2, -R20 ;  /* 0x400000000c0ca82b */ /* 0x000fcc0000000814 */
[----:B------:R-:W-:-:S04]  /*0d00*/  DFMA R16, R16, R18, R16 ;  /* 0x000000121010722b */ /* 0x000fc80000000010 */
[----:B------:R-:W-:-:S04]  /*0d10*/  @!P2 LOP3.LUT R22, R13, 0x7ff00000, RZ, 0xc0, !PT ;  /* 0x7ff000000d16a812 */ /* 0x000fc800078ec0ff */
[----:B------:R-:W-:Y:S01]  /*0d20*/  DMUL R18, R16, R12 ;  /* 0x0000000c10127228 */ /* 0x000fe20000000000 */
[----:B------:R-:W-:-:S05]  /*0d30*/  VIADD R14, R22, 0xffffffff ;  /* 0xffffffff160e7836 */ /* 0x000fca0000000000 */
[----:B------:R-:W-:Y:S02]  /*0d40*/  ISETP.GT.U32.AND P0, PT, R14, 0x7feffffe, PT ;  /* 0x7feffffe0e00780c */ /* 0x000fe40003f04070 */
[----:B------:R-:W-:Y:S02]  /*0d50*/  DFMA R20, R18, -R8, R12 ;  /* 0x800000081214722b */ /* 0x000fe4000000000c */
[----:B------:R-:W-:-:S06]  /*0d60*/  ISETP.GT.U32.OR P0, PT, R24, 0x7feffffe, P0 ;  /* 0x7feffffe1800780c */ /* 0x000fcc0000704470 */
[----:B------:R-:W-:-:S07]  /*0d70*/  DFMA R20, R16, R20, R18 ;  /* 0x000000141014722b */ /* 0x000fce0000000012 */
[----:B------:R-:W-:Y:S05]  /*0d80*/  @P0 BRA `(.L_x_59) ;  /* 0x0000000000600947 */ /* 0x000fea0003800000 */
[----:B------:R-:W-:Y:S01]  /*0d90*/  VIADDMNMX R4, R15, -R4, 0xb9600000, !PT ;  /* 0xb96000000f047446 */ /* 0x000fe20007800904 */
[----:B------:R-:W-:-:S03]  /*0da0*/  IMAD.MOV.U32 R6, RZ, RZ, RZ ;  /* 0x000000ffff067224 */ /* 0x000fc600078e00ff */
[----:B------:R-:W-:-:S04]  /*0db0*/  VIMNMX R4, PT, PT, R4, 0x46a00000, PT ;  /* 0x46a0000004047848 */ /* 0x000fc80003fe0100 */
[----:B------:R-:W-:-:S05]  /*0dc0*/  IADD3 R4, PT, PT, -R23, R4, RZ ;  /* 0x0000000417047210 */ /* 0x000fca0007ffe1ff */
[----:B------:R-:W-:-:S06]  /*0dd0*/  VIADD R7, R4, 0x7fe00000 ;  /* 0x7fe0000004077836 */ /* 0x000fcc0000000000 */
[----:B------:R-:W-:-:S10]  /*0de0*/  DMUL R14, R20, R6 ;  /* 0x00000006140e7228 */ /* 0x000fd40000000000 */
[----:B------:R-:W-:-:S13]  /*0df0*/  FSETP.GTU.AND P0, PT, |R15|, 1.469367938527859385e-39, PT ;  /* 0x001000000f00780b */ /* 0x000fda0003f0c200 */
[----:B------:R-:W-:Y:S05]  /*0e00*/  @P0 BRA `(.L_x_60) ;  /* 0x0000000000980947 */ /* 0x000fea0003800000 */
[----:B------:R-:W-:Y:S01]  /*0e10*/  DFMA R8, R20, -R8, R12 ;  /* 0x800000081408722b */ /* 0x000fe2000000000c */
[----:B------:R-:W-:-:S09]  /*0e20*/  MOV R6, RZ ;  /* 0x000000ff00067202 */ /* 0x000fd20000000f00 */
        /* <DEDUP_REMOVED lines=14> */
.L_x_59:
[----:B------:R-:W-:-:S14]  /*0f10*/  DSETP.NAN.AND P0, PT, R6, R6, PT ;  /* 0x000000060600722a */ /* 0x000fdc0003f08000 */
[----:B------:R-:W-:Y:S05]  /*0f20*/  @P0 BRA `(.L_x_61) ;  /* 0x0000000000480947 */ /* 0x000fea0003800000 */
[----:B------:R-:W0:Y:S02]  /*0f30*/  LDC.64 R8, c[0x0][0x3a8] ;  /* 0x0000ea00ff087b82 */ /* 0x000e240000000a00 */
[----:B0-----:R-:W-:-:S14]  /*0f40*/  DSETP.NAN.AND P0, PT, R8, R8, PT ;  /* 0x000000080800722a */ /* 0x001fdc0003f08000 */
[----:B------:R-:W-:Y:S05]  /*0f50*/  @P0 BRA `(.L_x_62) ;  /* 0x0000000000300947 */ /* 0x000fea0003800000 */
[----:B------:R-:W-:Y:S01]  /*0f60*/  ISETP.NE.AND P0, PT, R22, R25, PT ;  /* 0x000000191600720c */ /* 0x000fe20003f05270 */
[----:B------:R-:W-:Y:S01]  /*0f70*/  IMAD.MOV.U32 R15, RZ, RZ, -0x80000 ;  /* 0xfff80000ff0f7424 */ /* 0x000fe200078e00ff */
[----:B------:R-:W-:-:S11]  /*0f80*/  MOV R14, 0x0 ;  /* 0x00000000000e7802 */ /* 0x000fd60000000f00 */
        /* <DEDUP_REMOVED lines=9> */
.L_x_62:
[----:B------:R-:W-:Y:S01]  /*1020*/  LOP3.LUT R15, R11, 0x80000, RZ, 0xfc, !PT ;  /* 0x000800000b0f7812 */ /* 0x000fe200078efcff */
[----:B------:R-:W-:Y:S01]  /*1030*/  IMAD.MOV.U32 R14, RZ, RZ, R10 ;  /* 0x000000ffff0e7224 */ /* 0x000fe200078e000a */
[----:B------:R-:W-:Y:S06]  /*1040*/  BRA `(.L_x_60) ;  /* 0x0000000000087947 */ /* 0x000fec0003800000 */
.L_x_61:
[----:B------:R-:W-:Y:S02]  /*1050*/  LOP3.LUT R15, R7, 0x80000, RZ, 0xfc, !PT ;  /* 0x00080000070f7812 */ /* 0x000fe400078efcff */
[----:B------:R-:W-:-:S07]  /*1060*/  MOV R14, R6 ;  /* 0x00000006000e7202 */ /* 0x000fce0000000f00 */
.L_x_60:
[----:B------:R-:W-:Y:S05]  /*1070*/  BSYNC.RECONVERGENT B1 ;  /* 0x0000000000017941 */ /* 0x000fea0003800200 */
.L_x_58:
[----:B------:R-:W-:Y:S02]  /*1080*/  HFMA2 R7, -RZ, RZ, 0, 0 ;  /* 0x00000000ff077431 */ /* 0x000fe400000001ff */
[----:B------:R-:W-:-:S04]  /*1090*/  IMAD.MOV.U32 R6, RZ, RZ, R0 ;  /* 0x000000ffff067224 */ /* 0x000fc800078e0000 */
[----:B------:R-:W-:Y:S05]  /*10a0*/  RET.REL.NODEC R6 `(_Z24produto_interno_escaladoPdS_S_iiidi) ;  /* 0xffffffec06d47950 */ /* 0x000fea0003c3ffff */
.L_x_63:
        /* <DEDUP_REMOVED lines=13> */
.L_x_73:


//--------------------- .text._Z8transporPdS_iii  --------------------------
	.section	.text._Z8transporPdS_iii,"ax",@progbits
	.align	128
        .global         _Z8transporPdS_iii
        .type           _Z8transporPdS_iii,@function
        .size           _Z8transporPdS_iii,(.L_x_79 - _Z8transporPdS_iii)
        .other          _Z8transporPdS_iii,@"STO_CUDA_ENTRY STV_DEFAULT"
_Z8transporPdS_iii:
.text._Z8transporPdS_iii:
        /* <DEDUP_REMOVED lines=20> */
[----:B------:R-:W1:Y:S01]  /*0140*/  LDCU.64 UR4, c[0x0][0x358] ;  /* 0x00006b00ff0477ac */ /* 0x000e620008000a00 */
[----:B------:R-:W-:-:S04]  /*0150*/  IMAD R4, R0, UR8, R7 ;  /* 0x0000000800047c24 */ /* 0x000fc8000f8e0207 */
        /* <DEDUP_REMOVED lines=9> */
.L_x_64:
        /* <DEDUP_REMOVED lines=9> */
.L_x_79:


//--------------------- .text._Z20transformacao_linearPdS_S_iiii --------------------------
	.section	.text._Z20transformacao_linearPdS_S_iiii,"ax",@progbits
	.align	128
        .global         _Z20transformacao_linearPdS_S_iiii
        .type           _Z20transformacao_linearPdS_S_iiii,@function
        .size           _Z20transformacao_linearPdS_S_iiii,(.L_x_80 - _Z20transformacao_linearPdS_S_iiii)
        .other          _Z20transformacao_linearPdS_S_iiii,@"STO_CUDA_ENTRY STV_DEFAULT"
_Z20transformacao_linearPdS_S_iiii:
.text._Z20transformacao_linearPdS_S_iiii:
        /* <DEDUP_REMOVED lines=9> */
[----:B------:R-:W3:Y:S01]  /*0090*/  S2R R4, SR_TID.Z ;  /* 0x0000000000047919 */ /* 0x000ee20000002300 */
[----:B------:R-:W4:Y:S01]  /*00a0*/  LDCU.64 UR14, c[0x0][0x3a0] ;  /* 0x00007400ff0e77ac */ /* 0x000f220008000a00 */
        /* <DEDUP_REMOVED lines=8> */
[----:B------:R-:W0:Y:S01]  /*0130*/  LDCU UR7, c[0x0][0x39c] ;  /* 0x00007380ff0777ac */ /* 0x000e220008000800 */
[----:B------:R-:W-:Y:S01]  /*0140*/  CS2R R22, SRZ ;  /* 0x0000000000167805 */ /* 0x000fe2000001ff00 */
[----:B------:R-:W1:Y:S01]  /*0150*/  LDCU.64 UR12, c[0x0][0x358] ;  /* 0x00006b00ff0c77ac */ /* 0x000e620008000a00 */
[----:B0-----:R-:W-:-:S09]  /*0160*/  UISETP.GE.AND UP0, UPT, UR7, 0x1, UPT ;  /* 0x000000010700788c */ /* 0x001fd2000bf06270 */
[----:B-1----:R-:W-:Y:S05]  /*0170*/  BRA.U !UP0, `(.L_x_65) ;  /* 0x0000000908a87547 */ /* 0x002fea000b800000 */
[----:B------:R-:W-:Y:S01]  /*0180*/  UISETP.GE.U32.AND UP1, UPT, UR7, 0x10, UPT ;  /* 0x000000100700788c */ /* 0x000fe2000bf26070 */
[----:B------:R-:W-:Y:S01]  /*0190*/  IMAD R5, R3, UR14, R2 ;  /* 0x0000000e03057c24 */ /* 0x000fe2000f8e0202 */
[----:B------:R-:W-:Y:S02]  /*01a0*/  ULOP3.LUT UR10, UR7, 0xf, URZ, 0xc0, !UPT ;  /* 0x0000000f070a7892 */ /* 0x000fe4000f8ec0ff */
[----:B------:R-:W-:Y:S01]  /*01b0*/  IMAD R4, R0, UR7, RZ ;  /* 0x0000000700047c24 */ /* 0x000fe2000f8e02ff */
[----:B------:R-:W-:Y:S01]  /*01c0*/  CS2R R22, SRZ ;  /* 0x0000000000167805 */ /* 0x000fe2000001ff00 */
[----:B------:R-:W-:Y:S01]  /*01d0*/  IMAD R5, R5, UR7, RZ ;  /* 0x0000000705057c24 */ /* 0x000fe2000f8e02ff */
[----:B------:R-:W-:Y:S01]  /*01e0*/  UISETP.NE.AND UP0, UPT, UR10, URZ, UPT ;  /* 0x000000ff0a00728c */ /* 0x000fe2000bf05270 */
[----:B------:R-:W-:Y:S01]  /*01f0*/  UMOV UR4, URZ ;  /* 0x000000ff00047c82 */ /* 0x000fe20008000000 */
[----:B------:R-:W-:Y:S09]  /*0200*/  BRA.U !UP1, `(.L_x_66) ;  /* 0x0000000509187547 */ /* 0x000ff2000b800000 */
[----:B------:R-:W0:Y:S01]  /*0210*/  LDC.64 R6, c[0x0][0x388] ;  /* 0x0000e200ff067b82 */ /* 0x000e220000000a00 */
[----:B------:R-:W1:Y:S01]  /*0220*/  LDCU.64 UR8, c[0x0][0x380] ;  /* 0x00007000ff0877ac */ /* 0x000e620008000a00 */
[----:B------:R-:W-:Y:S01]  /*0230*/  IMAD.MOV.U32 R28, RZ, RZ, R5 ;  /* 0x000000ffff1c7224 */ /* 0x000fe200078e0005 */
[----:B------:R-:W-:Y:S01]  /*0240*/  CS2R R22, SRZ ;  /* 0x0000000000167805 */ /* 0x000fe2000001ff00 */
[----:B------:R-:W-:Y:S02]  /*0250*/  ULOP3.LUT UR4, UR7, 0x7ffffff0, URZ, 0xc0, !UPT ;  /* 0x7ffffff007047892 */ /* 0x000fe4000f8ec0ff */
[----:B-1----:R-:W-:Y:S02]  /*0260*/  UIADD3 UR5, UP1, UPT, UR8, 0x40, URZ ;  /* 0x0000004008057890 */ /* 0x002fe4000ff3e0ff */
[----:B------:R-:W-:Y:S02]  /*0270*/  UIADD3 UR8, UPT, UPT, -UR4, URZ, URZ ;  /* 0x000000ff04087290 */ /* 0x000fe4000fffe1ff */
[----:B------:R-:W-:Y:S01]  /*0280*/  UIADD3.X UR6, UPT, UPT, URZ, UR9, URZ, UP1, !UPT ;  /* 0x00000009ff067290 */ /* 0x000fe20008ffe4ff */
[----:B0-----:R-:W-:-:S03]  /*0290*/  IMAD.WIDE.U32 R6, R4, 0x8, R6 ;  /* 0x0000000804067825 */ /* 0x001fc600078e0006 */
[----:B------:R-:W-:-:S04]  /*02a0*/  IADD3 R10, P0, PT, R6, 0x40, RZ ;  /* 0x00000040060a7810 */ /* 0x000fc80007f1e0ff */
[----:B------:R-:W-:-:S09]  /*02b0*/  IADD3.X R11, PT, PT, RZ, R7, RZ, P0, !PT ;  /* 0x00000007ff0b7210 */ /* 0x000fd200007fe4ff */
.L_x_67:
[----:B------:R-:W-:Y:S01]  /*02c0*/  MOV R26, UR5 ;  /* 0x00000005001a7c02 */ /* 0x000fe20008000f00 */
[----:B------:R-:W-:Y:S01]  /*02d0*/  IMAD.U32 R27, RZ, RZ, UR6 ;  /* 0x00000006ff1b7e24 */ /* 0x000fe2000f8e00ff */
[----:B------:R-:W-:Y:S01]  /*02e0*/  MOV R6, R10 ;  /* 0x0000000a00067202 */ /* 0x000fe20000000f00 */
[----:B------:R-:W-:Y:S02]  /*02f0*/  IMAD.MOV.U32 R7, RZ, RZ, R11 ;  /* 0x000000ffff077224 */ /* 0x000fe400078e000b */
[----:B------:R-:W-:-:S03]  /*0300*/  IMAD.WIDE R26, R28, 0x8, R26 ;  /* 0x000000081c1a7825 */ /* 0x000fc600078e021a */
[----:B------:R-:W2:Y:S04]  /*0310*/  LDG.E.64 R16, desc[UR12][R6.64+-0x40] ;  /* 0xffffc00c06107981 */ /* 0x000ea8000c1e1b00 */
[----:B------:R-:W2:Y:S04]  /*0320*/  LDG.E.64 R8, desc[UR12][R26.64+-0x40] ;  /* 0xffffc00c1a087981 */ /* 0x000ea8000c1e1b00 */
[----:B------:R-:W3:Y:S04]  /*0330*/  LDG.E.64 R14, desc[UR12][R6.64+-0x38] ;  /* 0xffffc80c060e7981 */ /* 0x000ee8000c1e1b00 */
[----:B------:R-:W3:Y:S04]  /*0340*/  LDG.E.64 R12, desc[UR12][R26.64+-0x38] ;  /* 0xffffc80c1a0c7981 */ /* 0x000ee8000c1e1b00 */
[----:B------:R-:W4:Y:S04]  /*0350*/  LDG.E.64 R20, desc[UR12][R6.64+-0x30] ;  /* 0xffffd00c06147981 */ /* 0x000f28000c1e1b00 */
[----:B------:R-:W4:Y:S04]  /*0360*/  LDG.E.64 R10, desc[UR12][R26.64+-0x30] ;  /* 0xffffd00c1a0a7981 */ /* 0x000f28000c1e1b00 */
[----:B------:R-:W5:Y:S04]  /*0370*/  LDG.E.64 R18, desc[UR12][R6.64+-0x28] ;  /* 0xffffd80c06127981 */ /* 0x000f68000c1e1b00 */
[----:B------:R-:W5:Y:S01]  /*0380*/  LDG.E.64 R24, desc[UR12][R6.64+0x38] ;  /* 0x0000380c06187981 */ /* 0x000f62000c1e1b00 */
[----:B--2---:R-:W-:-:S03]  /*0390*/  DFMA R16, R8, R16, R22 ;  /* 0x000000100810722b */ /* 0x004fc60000000016 */
[----:B------:R-:W5:Y:S04]  /*03a0*/  LDG.E.64 R8, desc[UR12][R26.64+-0x28] ;  /* 0xffffd80c1a087981 */ /* 0x000f68000c1e1b00 */
[----:B------:R-:W2:Y:S01]  /*03b0*/  LDG.E.64 R22, desc[UR12][R26.64+0x38] ;  /* 0x0000380c1a167981 */ /* 0x000ea2000c1e1b00 */
[----:B---3--:R-:W-:-:S03]  /*03c0*/  DFMA R14, R12, R14, R16 ;  /* 0x0000000e0c0e722b */ /* 0x008fc60000000010 */
[----:B------:R-:W3:Y:S04]  /*03d0*/  LDG.E.64 R16, desc[UR12][R6.64+-0x20] ;  /* 0xffffe00c06107981 */ /* 0x000ee8000c1e1b00 */
[----:B------:R-:W3:Y:S01]  /*03e0*/  LDG.E.64 R12, desc[UR12][R26.64+-0x20] ;  /* 0xffffe00c1a0c7981 */ /* 0x000ee2000c1e1b00 */
[----:B----4-:R-:W-:-:S03]  /*03f0*/  DFMA R20, R10, R20, R14 ;  /* 0x000000140a14722b */ /* 0x010fc6000000000e */
[----:B------:R-:W4:Y:S04]  /*0400*/  LDG.E.64 R14, desc[UR12][R6.64+-0x18] ;  /* 0xffffe80c060e7981 */ /* 0x000f28000c1e1b00 */
[----:B------:R-:W4:Y:S01]  /*0410*/  LDG.E.64 R10, desc[UR12][R26.64+-0x18] ;  /* 0xffffe80c1a0a7981 */ /* 0x000f22000c1e1b00 */
[----:B-----5:R-:W-:-:S03]  /*0420*/  DFMA R18, R8, R18, R20 ;  /* 0x000000120812722b */ /* 0x020fc60000000014 */
[----:B------:R-:W5:Y:S04]  /*0430*/  LDG.E.64 R20, desc[UR12][R6.64+-0x10] ;  /* 0xfffff00c06147981 */ /* 0x000f68000c1e1b00 */
[----:B------:R-:W5:Y:S01]  /*0440*/  LDG.E.64 R8, desc[UR12][R26.64+-0x10] ;  /* 0xfffff00c1a087981 */ /* 0x000f62000c1e1b00 */
        /* <DEDUP_REMOVED lines=24> */
[----:B------:R-:W-:-:S04]  /*05d0*/  UIADD3 UR8, UPT, UPT, UR8, 0x10, URZ ;  /* 0x0000001008087890 */ /* 0x000fc8000fffe0ff */
[----:B------:R-:W-:Y:S01]  /*05e0*/  UISETP.NE.AND UP1, UPT, UR8, URZ, UPT ;  /* 0x000000ff0800728c */ /* 0x000fe2000bf25270 */
[----:B------:R-:W-:Y:S01]  /*05f0*/  VIADD R28, R28, 0x10 ;  /* 0x000000101c1c7836 */ /* 0x000fe20000000000 */
[----:B-----5:R-:W-:-:S08]  /*0600*/  DFMA R8, R10, R8, R16 ;  /* 0x000000080a08722b */ /* 0x020fd00000000010 */
[----:B---3--:R-:W-:Y:S01]  /*0610*/  DFMA R8, R14, R12, R8 ;  /* 0x0000000c0e08722b */ /* 0x008fe20000000008 */
[----:B------:R-:W-:-:S07]  /*0620*/  IADD3 R10, P0, PT, R6, 0x80, RZ ;  /* 0x00000080060a7810 */ /* 0x000fce0007f1e0ff */
[----:B----4-:R-:W-:Y:S01]  /*0630*/  DFMA R8, R20, R18, R8 ;  /* 0x000000121408722b */ /* 0x010fe20000000008 */
[----:B------:R-:W-:-:S07]  /*0640*/  IADD3.X R11, PT, PT, RZ, R7, RZ, P0, !PT ;  /* 0x00000007ff0b7210 */ /* 0x000fce00007fe4ff */
[----:B--2---:R-:W-:Y:S01]  /*0650*/  DFMA R22, R22, R24, R8 ;  /* 0x000000181616722b */ /* 0x004fe20000000008 */
[----:B------:R-:W-:Y:S10]  /*0660*/  BRA.U UP1, `(.L_x_67) ;  /* 0xfffffffd01147547 */ /* 0x000ff4000b83ffff */
.L_x_66:
[----:B------:R-:W-:Y:S05]  /*0670*/  BRA.U !UP0, `(.L_x_65) ;  /* 0x0000000508687547 */ /* 0x000fea000b800000 */
[----:B------:R-:W-:Y:S02]  /*0680*/  UISETP.GE.U32.AND UP0, UPT, UR10, 0x8, UPT ;  /* 0x000000080a00788c */ /* 0x000fe4000bf06070 */
[----:B------:R-:W-:-:S04]  /*0690*/  ULOP3.LUT UR6, UR7, 0x7, URZ, 0xc0, !UPT ;  /* 0x0000000707067892 */ /* 0x000fc8000f8ec0ff */
[----:B------:R-:W-:-:S03]  /*06a0*/  UISETP.NE.AND UP1, UPT, UR6, URZ, UPT ;  /* 0x000000ff0600728c */ /* 0x000fc6000bf25270 */
[----:B------:R-:W-:Y:S08]  /*06b0*/  BRA.U !UP0, `(.L_x_68) ;  /* 0x0000000108907547 */ /* 0x000ff0000b800000 */
[----:B------:R-:W0:Y:S01]  /*06c0*/  LDC.64 R12, c[0x0][0x388] ;  /* 0x0000e200ff0c7b82 */ /* 0x000e220000000a00 */
[----:B------:R-:W-:Y:S01]  /*06d0*/  IADD3 R7, PT, PT, R5, UR4, RZ ;  /* 0x0000000405077c10 */ /* 0x000fe2000fffe0ff */
[----:B------:R-:W-:Y:S01]  /*06e0*/  VIADD R11, R4, UR4 ;  /* 0x00000004040b7c36 */ /* 0x000fe20008000000 */
[----:B------:R-:W1:Y:S05]  /*06f0*/  LDCU.64 UR8, c[0x0][0x388] ;  /* 0x00007100ff0877ac */ /* 0x000e6a0008000a00 */
[----:B------:R-:W2:Y:S01]  /*0700*/  LDC.64 R8, c[0x0][0x380] ;  /* 0x0000e000ff087b82 */ /* 0x000ea20000000a00 */
[----:B0-----:R-:W-:-:S06]  /*0710*/  IMAD.WIDE.U32 R12, R11, 0x8, R12 ;  /* 0x000000080b0c7825 */ /* 0x001fcc00078e000c */
[----:B------:R-:W3:Y:S01]  /*0720*/  LDG.E.64 R12, desc[UR12][R12.64] ;  /* 0x0000000c0c0c7981 */ /* 0x000ee2000c1e1b00 */
[----:B--2---:R-:W-:-:S05]  /*0730*/  IMAD.WIDE R8, R7, 0x8, R8 ;  /* 0x0000000807087825 */ /* 0x004fca00078e0208 */
[----:B------:R-:W3:Y:S01]  /*0740*/  LDG.E.64 R10, desc[UR12][R8.64] ;  /* 0x0000000c080a7981 */ /* 0x000ee2000c1e1b00 */
[----:B------:R-:W-:-:S03]  /*0750*/  IADD3 R7, P0, PT, R4, UR4, RZ ;  /* 0x0000000404077c10 */ /* 0x000fc6000ff1e0ff */
[----:B------:R-:W2:Y:S01]  /*0760*/  LDG.E.64 R18, desc[UR12][R8.64+0x10] ;  /* 0x0000100c08127981 */ /* 0x000ea2000c1e1b00 */
[----:B------:R-:W-:Y:S02]  /*0770*/  IADD3.X R14, PT, PT, RZ, RZ, RZ, P0, !PT ;  /* 0x000000ffff0e7210 */ /* 0x000fe400007fe4ff */
[C---:B-1----:R-:W-:Y:S01]  /*0780*/  LEA R6, P0, R7.reuse, UR8, 0x3 ;  /* 0x0000000807067c11 */ /* 0x042fe2000f8018ff */
[----:B------:R-:W4:Y:S03]  /*0790*/  LDG.E.64 R24, desc[UR12][R8.64+0x38] ;  /* 0x0000380c08187981 */ /* 0x000f26000c1e1b00 */
[----:B------:R-:W-:Y:S02]  /*07a0*/  LEA.HI.X R7, R7, UR9, R14, 0x3, P0 ;  /* 0x0000000907077c11 */ /* 0x000fe400080f1c0e */
[----:B------:R-:W5:Y:S04]  /*07b0*/  LDG.E.64 R14, desc[UR12][R8.64+0x8] ;  /* 0x0000080c080e7981 */ /* 0x000f68000c1e1b00 */
[----:B------:R-:W5:Y:S04]  /*07c0*/  LDG.E.64 R16, desc[UR12][R6.64+0x8] ;  /* 0x0000080c06107981 */ /* 0x000f68000c1e1b00 */
[----:B------:R-:W2:Y:S04]  /*07d0*/  LDG.E.64 R20, desc[UR12][R6.64+0x10] ;  /* 0x0000100c06147981 */ /* 0x000ea8000c1e1b00 */
[----:B------:R-:W4:Y:S01]  /*07e0*/  LDG.E.64 R26, desc[UR12][R6.64+0x38] ;  /* 0x0000380c061a7981 */ /* 0x000f22000c1e1b00 */
[----:B---3--:R-:W-:-:S03]  /*07f0*/  DFMA R22, R10, R12, R22 ;  /* 0x0000000c0a16722b */ /* 0x008fc60000000016 */
[----:B------:R-:W3:Y:S04]  /*0800*/  LDG.E.64 R10, desc[UR12][R8.64+0x18] ;  /* 0x0000180c080a7981 */ /* 0x000ee8000c1e1b00 */
[----:B------:R-:W3:Y:S01]  /*0810*/  LDG.E.64 R12, desc[UR12][R6.64+0x18] ;  /* 0x0000180c060c7981 */ /* 0x000ee2000c1e1b00 */
[----:B-----5:R-:W-:-:S03]  /*0820*/  DFMA R22, R14, R16, R22 ;  /* 0x000000100e16722b */ /* 0x020fc60000000016 */
[----:B------:R-:W5:Y:S04]  /*0830*/  LDG.E.64 R14, desc[UR12][R8.64+0x20] ;  /* 0x0000200c080e7981 */ /* 0x000f68000c1e1b00 */
[----:B------:R-:W5:Y:S01]  /*0840*/  LDG.E.64 R16, desc[UR12][R6.64+0x20] ;  /* 0x0000200c06107981 */ /* 0x000f62000c1e1b00 */
[----:B--2---:R-:W-:-:S03]  /*0850*/  DFMA R22, R18, R20, R22 ;  /* 0x000000141216722b */ /* 0x004fc60000000016 */
[----:B------:R-:W2:Y:S04]  /*0860*/  LDG.E.64 R18, desc[UR12][R8.64+0x28] ;  /* 0x0000280c08127981 */ /* 0x000ea8000c1e1b00 */
[----:B------:R-:W2:Y:S01]  /*0870*/  LDG.E.64 R20, desc[UR12][R6.64+0x28] ;  /* 0x0000280c06147981 */ /* 0x000ea2000c1e1b00 */
[----:B---3--:R-:W-:-:S03]  /*0880*/  DFMA R10, R10, R12, R22 ;  /* 0x0000000c0a0a722b */ /* 0x008fc60000000016 */
[----:B------:R-:W3:Y:S04]  /*0890*/  LDG.E.64 R12, desc[UR12][R8.64+0x30] ;  /* 0x0000300c080c7981 */ /* 0x000ee8000c1e1b00 */
[----:B------:R-:W3:Y:S01]  /*08a0*/  LDG.E.64 R22, desc[UR12][R6.64+0x30] ;  /* 0x0000300c06167981 */ /* 0x000ee2000c1e1b00 */
[----:B-----5:R-:W-:-:S08]  /*08b0*/  DFMA R10, R14, R16, R10 ;  /* 0x000000100e0a722b */ /* 0x020fd0000000000a */
[----:B--2---:R-:W-:Y:S01]  /*08c0*/  DFMA R10, R18, R20, R10 ;  /* 0x00000014120a722b */ /* 0x004fe2000000000a */
[----:B------:R-:W-:-:S07]  /*08d0*/  UIADD3 UR4, UPT, UPT, UR4, 0x8, URZ ;  /* 0x0000000804047890 */ /* 0x000fce000fffe0ff */
[----:B---3--:R-:W-:-:S08]  /*08e0*/  DFMA R22, R12, R22, R10 ;  /* 0x000000160c16722b */ /* 0x008fd0000000000a */
[----:B----4-:R-:W-:-:S11]  /*08f0*/  DFMA R22, R24, R26, R22 ;  /* 0x0000001a1816722b */ /* 0x010fd60000000016 */
.L_x_68:
[----:B------:R-:W-:Y:S05]  /*0900*/  BRA.U !UP1, `(.L_x_65) ;  /* 0x0000000109c47547 */ /* 0x000fea000b800000 */
[----:B------:R-:W-:Y:S02]  /*0910*/  UISETP.GE.U32.AND UP0, UPT, UR6, 0x4, UPT ;  /* 0x000000040600788c */ /* 0x000fe4000bf06070 */
[----:B------:R-:W-:-:S04]  /*0920*/  ULOP3.LUT UR5, UR7, 0x3, URZ, 0xc0, !UPT ;  /* 0x0000000307057892 */ /* 0x000fc8000f8ec0ff */
[----:B------:R-:W-:-:S03]  /*0930*/  UISETP.NE.AND UP1, UPT, UR5, URZ, UPT ;  /* 0x000000ff0500728c */ /* 0x000fc6000bf25270 */
[----:B------:R-:W-:Y:S08]  /*0940*/  BRA.U !UP0, `(.L_x_69) ;  /* 0x0000000108607547 */ /* 0x000ff0000b800000 */
[----:B------:R-:W0:Y:S01]  /*0950*/  LDC.64 R6, c[0x0][0x388] ;  /* 0x0000e200ff067b82 */ /* 0x000e220000000a00 */
[----:B------:R-:W1:Y:S01]  /*0960*/  LDCU.64 UR6, c[0x0][0x388] ;  /* 0x00007100ff0677ac */ /* 0x000e620008000a00 */
[C---:B------:R-:W-:Y:S01]  /*0970*/  IADD3 R11, PT, PT, R4.reuse, UR4, RZ ;  /* 0x00000004040b7c10 */ /* 0x040fe2000fffe0ff */
[----:B------:R-:W-:Y:S01]  /*0980*/  VIADD R9, R5, UR4 ;  /* 0x0000000405097c36 */ /* 0x000fe20008000000 */
[----:B------:R-:W-:-:S04]  /*0990*/  IADD3 R12, P0, PT, R4, UR4, RZ ;  /* 0x00000004040c7c10 */ /* 0x000fc8000ff1e0ff */
[----:B------:R-:W2:Y:S01]  /*09a0*/  LDC.64 R24, c[0x0][0x380] ;  /* 0x0000e000ff187b82 */ /* 0x000ea20000000a00 */
[----:B0-----:R-:W-:-:S04]  /*09b0*/  IMAD.WIDE.U32 R10, R11, 0x8, R6 ;  /* 0x000000080b0a7825 */ /* 0x001fc800078e0006 */
[----:B------:R-:W-:Y:S01]  /*09c0*/  IMAD.X R7, RZ, RZ, RZ, P0 ;  /* 0x000000ffff077224 */ /* 0x000fe200000e06ff */
[C---:B-1----:R-:W-:Y:S01]  /*09d0*/  LEA R6, P0, R12.reuse, UR6, 0x3 ;  /* 0x000000060c067c11 */ /* 0x042fe2000f8018ff */
[----:B------:R-:W3:Y:S01]  /*09e0*/  LDG.E.64 R10, desc[UR12][R10.64] ;  /* 0x0000000c0a0a7981 */ /* 0x000ee2000c1e1b00 */
[----:B--2---:R-:W-:Y:S02]  /*09f0*/  IMAD.WIDE R24, R9, 0x8, R24 ;  /* 0x0000000809187825 */ /* 0x004fe400078e0218 */
[----:B------:R-:W-:-:S03]  /*0a00*/  LEA.HI.X R7, R12, UR7, R7, 0x3, P0 ;  /* 0x000000070c077c11 */ /* 0x000fc600080f1c07 */
[----:B------:R-:W3:Y:S04]  /*0a10*/  LDG.E.64 R8, desc[UR12][R24.64] ;  /* 0x0000000c18087981 */ /* 0x000ee8000c1e1b00 */
[----:B------:R-:W2:Y:S04]  /*0a20*/  LDG.E.64 R12, desc[UR12][R24.64+0x8] ;  /* 0x0000080c180c7981 */ /* 0x000ea8000c1e1b00 */
[----:B------:R-:W2:Y:S04]  /*0a30*/  LDG.E.64 R14, desc[UR12][R6.64+0x8] ;  /* 0x0000080c060e7981 */ /* 0x000ea8000c1e1b00 */
[----:B------:R-:W4:Y:S04]  /*0a40*/  LDG.E.64 R16, desc[UR12][R24.64+0x10] ;  /* 0x0000100c18107981 */ /* 0x000f28000c1e1b00 */
[----:B------:R-:W4:Y:S04]  /*0a50*/  LDG.E.64 R18, desc[UR12][R6.64+0x10] ;  /* 0x0000100c06127981 */ /* 0x000f28000c1e1b00 */
[----:B------:R-:W5:Y:S04]  /*0a60*/  LDG.E.64 R20, desc[UR12][R24.64+0x18] ;  /* 0x0000180c18147981 */ /* 0x000f68000c1e1b00 */
[----:B------:R-:W5:Y:S01]  /*0a70*/  LDG.E.64 R26, desc[UR12][R6.64+0x18] ;  /* 0x0000180c061a7981 */ /* 0x000f62000c1e1b00 */
[----:B------:R-:W-:Y:S01]  /*0a80*/  UIADD3 UR4, UPT, UPT, UR4, 0x4, URZ ;  /* 0x0000000404047890 */ /* 0x000fe2000fffe0ff */
[----:B---3--:R-:W-:-:S08]  /*0a90*/  DFMA R8, R8, R10, R22 ;  /* 0x0000000a0808722b */ /* 0x008fd00000000016 */
[----:B--2---:R-:W-:-:S08]  /*0aa0*/  DFMA R8, R12, R14, R8 ;  /* 0x0000000e0c08722b */ /* 0x004fd00000000008 */
[----:B----4-:R-:W-:-:S08]  /*0ab0*/  DFMA R8, R16, R18, R8 ;  /* 0x000000121008722b */ /* 0x010fd00000000008 */
[----:B-----5:R-:W-:-:S11]  /*0ac0*/  DFMA R22, R20, R26, R8 ;  /* 0x0000001a1416722b */ /* 0x020fd60000000008 */
.L_x_69:
[----:B------:R-:W-:Y:S05]  /*0ad0*/  BRA.U !UP1, `(.L_x_65) ;  /* 0x0000000109507547 */ /* 0x000fea000b800000 */
[----:B------:R-:W0:Y:S01]  /*0ae0*/  LDC.64 R8, c[0x0][0x388] ;  /* 0x0000e200ff087b82 */ /* 0x000e220000000a00 */
[----:B------:R-:W-:Y:S01]  /*0af0*/  IADD3 R11, PT, PT, R4, UR4, RZ ;  /* 0x00000004040b7c10 */ /* 0x000fe2000fffe0ff */
[----:B------:R-:W-:-:S06]  /*0b00*/  UIADD3 UR5, UPT, UPT, -UR5, URZ, URZ ;  /* 0x000000ff05057290 */ /* 0x000fcc000fffe1ff */
[----:B------:R-:W1:Y:S01]  /*0b10*/  LDC.64 R6, c[0x0][0x380] ;  /* 0x0000e000ff067b82 */ /* 0x000e620000000a00 */
[----:B0-----:R-:W-:-:S04]  /*0b20*/  IMAD.WIDE.U32 R8, R11, 0x8, R8 ;  /* 0x000000080b087825 */ /* 0x001fc800078e0008 */
[----:B------:R-:W-:Y:S01]  /*0b30*/  IMAD.MOV.U32 R10, RZ, RZ, R8 ;  /* 0x000000ffff0a7224 */ /* 0x000fe200078e0008 */
[----:B------:R-:W-:Y:S01]  /*0b40*/  MOV R13, R9 ;  /* 0x00000009000d7202 */ /* 0x000fe20000000f00 */
[----:B------:R-:W-:-:S07]  /*0b50*/  VIADD R11, R5, UR4 ;  /* 0x00000004050b7c36 */ /* 0x000fce0008000000 */
.L_x_70:
[----:B-1----:R-:W-:Y:S01]  /*0b60*/  IMAD.WIDE R4, R11, 0x8, R6 ;  /* 0x000000080b047825 */ /* 0x002fe200078e0206 */
[----:B------:R-:W-:-:S03]  /*0b70*/  MOV R8, R10 ;  /* 0x0000000a00087202 */ /* 0x000fc60000000f00 */
[----:B------:R-:W-:Y:S02]  /*0b80*/  IMAD.MOV.U32 R9, RZ, RZ, R13 ;  /* 0x000000ffff097224 */ /* 0x000fe400078e000d */
[----:B------:R-:W2:Y:S04]  /*0b90*/  LDG.E.64 R4, desc[UR12][R4.64] ;  /* 0x0000000c04047981 */ /* 0x000ea8000c1e1b00 */
[----:B------:R-:W2:Y:S01]  /*0ba0*/  LDG.E.64 R8, desc[UR12][R8.64] ;  /* 0x0000000c08087981 */ /* 0x000ea2000c1e1b00 */
[----:B------:R-:W-:Y:S01]  /*0bb0*/  UIADD3 UR5, UPT, UPT, UR5, 0x1, URZ ;  /* 0x0000000105057890 */ /* 0x000fe2000fffe0ff */
[----:B------:R-:W-:Y:S02]  /*0bc0*/  IADD3 R10, P0, PT, R10, 0x8, RZ ;  /* 0x000000080a0a7810 */ /* 0x000fe40007f1e0ff */
[----:B------:R-:W-:Y:S01]  /*0bd0*/  IADD3 R11, PT, PT, R11, 0x1, RZ ;  /* 0x000000010b0b7810 */ /* 0x000fe20007ffe0ff */
[----:B------:R-:W-:Y:S01]  /*0be0*/  UISETP.NE.AND UP0, UPT, UR5, URZ, UPT ;  /* 0x000000ff0500728c */ /* 0x000fe2000bf05270 */
[----:B------:R-:W-:Y:S01]  /*0bf0*/  IADD3.X R13, PT, PT, RZ, R13, RZ, P0, !PT ;  /* 0x0000000dff0d7210 */ /* 0x000fe200007fe4ff */
[----:B--2---:R-:W-:-:S07]  /*0c00*/  DFMA R22, R4, R8, R22 ;  /* 0x000000080416722b */ /* 0x004fce0000000016 */
[----:B------:R-:W-:Y:S05]  /*0c10*/  BRA.U UP0, `(.L_x_70) ;  /* 0xfffffffd00d07547 */ /* 0x000fea000b83ffff */
.L_x_65:
[----:B------:R-:W0:Y:S01]  /*0c20*/  LDC.64 R4, c[0x0][0x390] ;  /* 0x0000e400ff047b82 */ /* 0x000e220000000a00 */
[----:B------:R-:W-:-:S04]  /*0c30*/  IMAD R3, R3, UR11, R0 ;  /* 0x0000000b03037c24 */ /* 0x000fc8000f8e0200 */
[----:B------:R-:W-:-:S04]  /*0c40*/  IMAD R3, R3, UR14, R2 ;  /* 0x0000000e03037c24 */ /* 0x000fc8000f8e0202 */
[----:B0-----:R-:W-:-:S05]  /*0c50*/  IMAD.WIDE R2, R3, 0x8, R4 ;  /* 0x0000000803027825 */ /* 0x001fca00078e0204 */
[----:B------:R-:W-:Y:S01]  /*0c60*/  STG.E.64 desc[UR12][R2.64], R22 ;  /* 0x0000001602007986 */ /* 0x000fe2000c101b0c */
[----:B------:R-:W-:Y:S05]  /*0c70*/  EXIT ;  /* 0x000000000000794d */ /* 0x000fea0003800000 */
.L_x_71:
        /* <DEDUP_REMOVED lines=16> */
.L_x_80:


//--------------------- .nv.shared.reserved.0     --------------------------
	.section	.nv.shared.reserved.0,"aw",@nobits
	.weak		__nv_reservedSMEM_offset_0_alias
	.size		__nv_reservedSMEM_offset_0_alias, 0, 64
	.other		__nv_reservedSMEM_offset_0_alias,@"STO_CUDA_RESERVED_SHARED STV_DEFAULT"
__nv_reservedSMEM_offset_0_alias:
	.zero		0
	.zero		64


//--------------------- .nv.constant0._Z12matmul_finalPdS_S_ii --------------------------
	.section	.nv.constant0._Z12matmul_finalPdS_S_ii,"a",@progbits
	.sectionflags	@""
	.align	4
.nv.constant0._Z12matmul_finalPdS_S_ii:
	.zero		928


//--------------------- .nv.constant0._Z9concatenaPdS_iii --------------------------
	.section	.nv.constant0._Z9concatenaPdS_iii,"a",@progbits
	.sectionflags	@""
	.align	4
.nv.constant0._Z9concatenaPdS_iii:
	.zero		924


//--------------------- .nv.constant0._Z6matmulPdS_S_iiii --------------------------
	.section	.nv.constant0._Z6matmulPdS_S_iiii,"a",@progbits
	.sectionflags	@""
	.align	4
.nv.constant0._Z6matmulPdS_S_iiii:
	.zero		936


//--------------------- .nv.constant0._Z7softmaxPdiii --------------------------
	.section	.nv.constant0._Z7softmaxPdiii,"a",@progbits
	.sectionflags	@""
	.align	4
.nv.constant0._Z7softmaxPdiii:
	.zero		916


//--------------------- .nv.constant0._Z24produto_interno_escaladoPdS_S_iiidi --------------------------
	.section	.nv.constant0._Z24produto_interno_escaladoPdS_S_iiidi,"a",@progbits
	.sectionflags	@""
	.align	4
.nv.constant0._Z24produto_interno_escaladoPdS_S_iiidi:
	.zero		948


//--------------------- .nv.constant0._Z8transporPdS_iii --------------------------
	.section	.nv.constant0._Z8transporPdS_iii,"a",@progbits
	.sectionflags	@""
	.align	4
.nv.constant0._Z8transporPdS_iii:
	.zero		924


//--------------------- .nv.constant0._Z20transformacao_linearPdS_S_iiii --------------------------
	.section	.nv.constant0._Z20transformacao_linearPdS_S_iiii,"a",@progbits
	.sectionflags	@""
	.align	4
.nv.constant0._Z20transformacao_linearPdS_S_iiii:
	.zero		936


//--------------------- SYMBOLS --------------------------

	.type		.nv.reservedSmem.offset0,@object
	.size		.nv.reservedSmem.offset0,0x4
